//
// Generated by NVIDIA NVVM Compiler
//
// Compiler Build ID: CL-36424714
// Cuda compilation tools, release 13.0, V13.0.88
// Based on NVVM 20.0.0
//

.version 9.0
.target sm_100
.address_size 64

	// .globl	_Z18renderPointsKernelPKdS0_PKbPKjmddddiibPbPj

.visible .entry _Z18renderPointsKernelPKdS0_PKbPKjmddddiibPbPj(
	.param .u64 .ptr .align 1 _Z18renderPointsKernelPKdS0_PKbPKjmddddiibPbPj_param_0,
	.param .u64 .ptr .align 1 _Z18renderPointsKernelPKdS0_PKbPKjmddddiibPbPj_param_1,
	.param .u64 .ptr .align 1 _Z18renderPointsKernelPKdS0_PKbPKjmddddiibPbPj_param_2,
	.param .u64 .ptr .align 1 _Z18renderPointsKernelPKdS0_PKbPKjmddddiibPbPj_param_3,
	.param .u64 _Z18renderPointsKernelPKdS0_PKbPKjmddddiibPbPj_param_4,
	.param .f64 _Z18renderPointsKernelPKdS0_PKbPKjmddddiibPbPj_param_5,
	.param .f64 _Z18renderPointsKernelPKdS0_PKbPKjmddddiibPbPj_param_6,
	.param .f64 _Z18renderPointsKernelPKdS0_PKbPKjmddddiibPbPj_param_7,
	.param .f64 _Z18renderPointsKernelPKdS0_PKbPKjmddddiibPbPj_param_8,
	.param .u32 _Z18renderPointsKernelPKdS0_PKbPKjmddddiibPbPj_param_9,
	.param .u32 _Z18renderPointsKernelPKdS0_PKbPKjmddddiibPbPj_param_10,
	.param .u8 _Z18renderPointsKernelPKdS0_PKbPKjmddddiibPbPj_param_11,
	.param .u64 .ptr .align 1 _Z18renderPointsKernelPKdS0_PKbPKjmddddiibPbPj_param_12,
	.param .u64 .ptr .align 1 _Z18renderPointsKernelPKdS0_PKbPKjmddddiibPbPj_param_13
)
{
	.reg .pred 	%p<11>;
	.reg .b16 	%rs<5>;
	.reg .b32 	%r<11>;
	.reg .b64 	%rd<27>;
	.reg .b64 	%fd<17>;

	ld.param.u64 	%rd4, [_Z18renderPointsKernelPKdS0_PKbPKjmddddiibPbPj_param_1];
	ld.param.u64 	%rd6, [_Z18renderPointsKernelPKdS0_PKbPKjmddddiibPbPj_param_3];
	ld.param.u64 	%rd9, [_Z18renderPointsKernelPKdS0_PKbPKjmddddiibPbPj_param_4];
	ld.param.f64 	%fd4, [_Z18renderPointsKernelPKdS0_PKbPKjmddddiibPbPj_param_5];
	ld.param.f64 	%fd5, [_Z18renderPointsKernelPKdS0_PKbPKjmddddiibPbPj_param_6];
	ld.param.f64 	%fd6, [_Z18renderPointsKernelPKdS0_PKbPKjmddddiibPbPj_param_7];
	ld.param.f64 	%fd7, [_Z18renderPointsKernelPKdS0_PKbPKjmddddiibPbPj_param_8];
	ld.param.u32 	%r2, [_Z18renderPointsKernelPKdS0_PKbPKjmddddiibPbPj_param_9];
	ld.param.u32 	%r3, [_Z18renderPointsKernelPKdS0_PKbPKjmddddiibPbPj_param_10];
	ld.param.s8 	%rs1, [_Z18renderPointsKernelPKdS0_PKbPKjmddddiibPbPj_param_11];
	ld.param.u64 	%rd7, [_Z18renderPointsKernelPKdS0_PKbPKjmddddiibPbPj_param_12];
	ld.param.u64 	%rd8, [_Z18renderPointsKernelPKdS0_PKbPKjmddddiibPbPj_param_13];
	mov.u32 	%r4, %ctaid.x;
	mov.u32 	%r5, %ntid.x;
	mov.u32 	%r6, %tid.x;
	mad.lo.s32 	%r7, %r4, %r5, %r6;
	cvt.s64.s32 	%rd1, %r7;
	setp.le.u64 	%p1, %rd9, %rd1;
	@%p1 bra 	$L__BB0_7;
	ld.param.u64 	%rd25, [_Z18renderPointsKernelPKdS0_PKbPKjmddddiibPbPj_param_0];
	cvta.to.global.u64 	%rd10, %rd25;
	cvta.to.global.u64 	%rd11, %rd4;
	cvt.rn.f64.s32 	%fd8, %r3;
	sub.f64 	%fd9, %fd7, %fd6;
	div.rn.f64 	%fd1, %fd8, %fd9;
	shl.b64 	%rd12, %rd1, 3;
	add.s64 	%rd13, %rd10, %rd12;
	ld.global.f64 	%fd2, [%rd13];
	add.s64 	%rd14, %rd11, %rd12;
	ld.global.f64 	%fd3, [%rd14];
	setp.lt.f64 	%p2, %fd3, %fd6;
	setp.gt.f64 	%p3, %fd3, %fd7;
	or.pred  	%p4, %p2, %p3;
	@%p4 bra 	$L__BB0_7;
	setp.lt.f64 	%p5, %fd2, %fd4;
	setp.gt.f64 	%p6, %fd2, %fd5;
	or.pred  	%p7, %p5, %p6;
	@%p7 bra 	$L__BB0_7;
	setp.eq.s16 	%p8, %rs1, 0;
	@%p8 bra 	$L__BB0_5;
	ld.param.u64 	%rd26, [_Z18renderPointsKernelPKdS0_PKbPKjmddddiibPbPj_param_2];
	cvta.to.global.u64 	%rd15, %rd26;
	add.s64 	%rd16, %rd15, %rd1;
	ld.global.u8 	%rs2, [%rd16];
	setp.eq.s16 	%p9, %rs2, 0;
	@%p9 bra 	$L__BB0_7;
$L__BB0_5:
	sub.f64 	%fd10, %fd2, %fd4;
	sub.f64 	%fd11, %fd5, %fd4;
	cvt.rn.f64.s32 	%fd12, %r2;
	div.rn.f64 	%fd13, %fd12, %fd11;
	mul.f64 	%fd14, %fd13, %fd10;
	cvt.rzi.u32.f64 	%r8, %fd14;
	sub.f64 	%fd15, %fd3, %fd6;
	mul.f64 	%fd16, %fd1, %fd15;
	cvt.rzi.u32.f64 	%r9, %fd16;
	mad.lo.s32 	%r1, %r9, %r2, %r8;
	cvt.u64.u32 	%rd17, %r1;
	cvta.to.global.u64 	%rd18, %rd7;
	add.s64 	%rd2, %rd18, %rd17;
	ld.global.u8 	%rs3, [%rd2];
	setp.ne.s16 	%p10, %rs3, 0;
	@%p10 bra 	$L__BB0_7;
	mov.b16 	%rs4, 1;
	st.global.u8 	[%rd2], %rs4;
	cvta.to.global.u64 	%rd19, %rd6;
	shl.b64 	%rd20, %rd1, 2;
	add.s64 	%rd21, %rd19, %rd20;
	ld.global.u32 	%r10, [%rd21];
	cvta.to.global.u64 	%rd22, %rd8;
	mul.wide.u32 	%rd23, %r1, 4;
	add.s64 	%rd24, %rd22, %rd23;
	st.global.u32 	[%rd24], %r10;
$L__BB0_7:
	ret;

}
	// .globl	_Z14rotateCCKernelPKjPjii
.visible .entry _Z14rotateCCKernelPKjPjii(
	.param .u64 .ptr .align 1 _Z14rotateCCKernelPKjPjii_param_0,
	.param .u64 .ptr .align 1 _Z14rotateCCKernelPKjPjii_param_1,
	.param .u32 _Z14rotateCCKernelPKjPjii_param_2,
	.param .u32 _Z14rotateCCKernelPKjPjii_param_3
)
{
	.reg .pred 	%p<4>;
	.reg .b32 	%r<18>;
	.reg .b64 	%rd<9>;

	ld.param.u64 	%rd1, [_Z14rotateCCKernelPKjPjii_param_0];
	ld.param.u64 	%rd2, [_Z14rotateCCKernelPKjPjii_param_1];
	ld.param.u32 	%r3, [_Z14rotateCCKernelPKjPjii_param_2];
	ld.param.u32 	%r5, [_Z14rotateCCKernelPKjPjii_param_3];
	mov.u32 	%r6, %ctaid.x;
	mov.u32 	%r7, %ntid.x;
	mov.u32 	%r8, %tid.x;
	mad.lo.s32 	%r1, %r6, %r7, %r8;
	mov.u32 	%r9, %ctaid.y;
	mov.u32 	%r10, %ntid.y;
	mov.u32 	%r11, %tid.y;
	mad.lo.s32 	%r12, %r9, %r10, %r11;
	setp.ge.s32 	%p1, %r1, %r3;
	setp.ge.s32 	%p2, %r12, %r5;
	or.pred  	%p3, %p1, %p2;
	@%p3 bra 	$L__BB1_2;
	cvta.to.global.u64 	%rd3, %rd1;
	cvta.to.global.u64 	%rd4, %rd2;
	not.b32 	%r13, %r1;
	add.s32 	%r14, %r3, %r13;
	mad.lo.s32 	%r15, %r3, %r12, %r14;
	mul.wide.s32 	%rd5, %r15, 4;
	add.s64 	%rd6, %rd3, %rd5;
	ld.global.u32 	%r16, [%rd6];
	mad.lo.s32 	%r17, %r5, %r1, %r12;
	mul.wide.s32 	%rd7, %r17, 4;
	add.s64 	%rd8, %rd4, %rd7;
	st.global.u32 	[%rd8], %r16;
$L__BB1_2:
	ret;

}
	// .globl	_Z10blitKernelPjPKjjjjjjjj
.visible .entry _Z10blitKernelPjPKjjjjjjjj(
	.param .u64 .ptr .align 1 _Z10blitKernelPjPKjjjjjjjj_param_0,
	.param .u64 .ptr .align 1 _Z10blitKernelPjPKjjjjjjjj_param_1,
	.param .u32 _Z10blitKernelPjPKjjjjjjjj_param_2,
	.param .u32 _Z10blitKernelPjPKjjjjjjjj_param_3,
	.param .u32 _Z10blitKernelPjPKjjjjjjjj_param_4,
	.param .u32 _Z10blitKernelPjPKjjjjjjjj_param_5,
	.param .u32 _Z10blitKernelPjPKjjjjjjjj_param_6,
	.param .u32 _Z10blitKernelPjPKjjjjjjjj_param_7,
	.param .u32 _Z10blitKernelPjPKjjjjjjjj_param_8
)
{
	.reg .pred 	%p<16>;
	.reg .b16 	%rs<27>;
	.reg .b32 	%r<66>;
	.reg .b64 	%rd<11>;

	ld.param.u64 	%rd3, [_Z10blitKernelPjPKjjjjjjjj_param_0];
	ld.param.u64 	%rd2, [_Z10blitKernelPjPKjjjjjjjj_param_1];
	ld.param.u32 	%r7, [_Z10blitKernelPjPKjjjjjjjj_param_2];
	ld.param.u32 	%r8, [_Z10blitKernelPjPKjjjjjjjj_param_3];
	ld.param.u32 	%r9, [_Z10blitKernelPjPKjjjjjjjj_param_4];
	ld.param.u32 	%r14, [_Z10blitKernelPjPKjjjjjjjj_param_5];
	ld.param.u32 	%r11, [_Z10blitKernelPjPKjjjjjjjj_param_6];
	ld.param.u32 	%r12, [_Z10blitKernelPjPKjjjjjjjj_param_7];
	ld.param.u32 	%r13, [_Z10blitKernelPjPKjjjjjjjj_param_8];
	cvta.to.global.u64 	%rd1, %rd3;
	mov.u32 	%r15, %ctaid.x;
	mov.u32 	%r16, %ntid.x;
	mov.u32 	%r17, %tid.x;
	mad.lo.s32 	%r1, %r15, %r16, %r17;
	mov.u32 	%r18, %ctaid.y;
	mov.u32 	%r19, %ntid.y;
	mov.u32 	%r20, %tid.y;
	mad.lo.s32 	%r21, %r18, %r19, %r20;
	setp.lt.s32 	%p1, %r1, 0;
	setp.ge.u32 	%p2, %r1, %r9;
	setp.ge.u32 	%p3, %r21, %r14;
	or.pred  	%p4, %p2, %p3;
	or.pred  	%p5, %p4, %p1;
	@%p5 bra 	$L__BB2_6;
	shr.u32 	%r22, %r9, 1;
	sub.s32 	%r23, %r11, %r22;
	add.s32 	%r3, %r23, %r1;
	not.b32 	%r24, %r21;
	add.s32 	%r25, %r14, %r24;
	shr.u32 	%r26, %r14, 1;
	sub.s32 	%r27, %r12, %r26;
	add.s32 	%r4, %r25, %r27;
	setp.gt.s32 	%p6, %r3, -1;
	setp.lt.u32 	%p7, %r3, %r7;
	and.pred  	%p8, %p6, %p7;
	setp.gt.s32 	%p9, %r4, -1;
	setp.lt.u32 	%p10, %r4, %r8;
	and.pred  	%p11, %p9, %p10;
	and.pred  	%p12, %p8, %p11;
	not.pred 	%p13, %p12;
	@%p13 bra 	$L__BB2_6;
	mad.lo.s32 	%r28, %r9, %r21, %r1;
	cvta.to.global.u64 	%rd4, %rd2;
	mul.wide.u32 	%rd5, %r28, 4;
	add.s64 	%rd6, %rd4, %rd5;
	ld.global.u32 	%r5, [%rd6];
	mad.lo.s32 	%r6, %r4, %r7, %r3;
	setp.lt.u32 	%p14, %r5, -83886080;
	@%p14 bra 	$L__BB2_4;
	and.b32  	%r63, %r5, -16777216;
	and.b32  	%r64, %r13, 16777215;
	or.b32  	%r65, %r63, %r64;
	mul.wide.u32 	%rd9, %r6, 4;
	add.s64 	%rd10, %rd1, %rd9;
	st.global.u32 	[%rd10], %r65;
	bra.uni 	$L__BB2_6;
$L__BB2_4:
	setp.lt.u32 	%p15, %r5, 16777216;
	@%p15 bra 	$L__BB2_6;
	mul.wide.u32 	%rd7, %r6, 4;
	add.s64 	%rd8, %rd1, %rd7;
	ld.global.u32 	%r29, [%rd8];
	shr.u32 	%r30, %r5, 24;
	shr.u32 	%r31, %r29, 24;
	add.s32 	%r32, %r31, %r30;
	mul.lo.s32 	%r33, %r31, %r30;
	cvt.u16.u32 	%rs1, %r33;
	mul.hi.u16 	%rs2, %rs1, -32639;
	shr.u16 	%rs3, %rs2, 7;
	cvt.u32.u16 	%r34, %rs3;
	sub.s32 	%r35, %r32, %r34;
	not.b32 	%r36, %r35;
	and.b32  	%r37, %r5, 255;
	mul.lo.s32 	%r38, %r37, %r30;
	cvt.u16.u32 	%rs4, %r38;
	mul.hi.u16 	%rs5, %rs4, -32639;
	shr.u16 	%rs6, %rs5, 7;
	and.b32  	%r39, %r29, 255;
	and.b32  	%r40, %r36, 255;
	mul.lo.s32 	%r41, %r40, %r39;
	cvt.u16.u32 	%rs7, %r41;
	mul.hi.u16 	%rs8, %rs7, -32639;
	shr.u16 	%rs9, %rs8, 7;
	add.s16 	%rs10, %rs9, %rs6;
	shr.u32 	%r42, %r5, 8;
	and.b32  	%r43, %r42, 255;
	mul.lo.s32 	%r44, %r43, %r30;
	cvt.u16.u32 	%rs11, %r44;
	mul.hi.u16 	%rs12, %rs11, -32639;
	shr.u16 	%rs13, %rs12, 7;
	shr.u32 	%r45, %r29, 8;
	and.b32  	%r46, %r45, 255;
	mul.lo.s32 	%r47, %r40, %r46;
	cvt.u16.u32 	%rs14, %r47;
	mul.hi.u16 	%rs15, %rs14, -32639;
	shr.u16 	%rs16, %rs15, 7;
	add.s16 	%rs17, %rs16, %rs13;
	shr.u32 	%r48, %r5, 16;
	and.b32  	%r49, %r48, 255;
	mul.lo.s32 	%r50, %r49, %r30;
	cvt.u16.u32 	%rs18, %r50;
	mul.hi.u16 	%rs19, %rs18, -32639;
	shr.u16 	%rs20, %rs19, 7;
	shr.u32 	%r51, %r29, 16;
	and.b32  	%r52, %r51, 255;
	mul.lo.s32 	%r53, %r40, %r52;
	cvt.u16.u32 	%rs21, %r53;
	mul.hi.u16 	%rs22, %rs21, -32639;
	shr.u16 	%rs23, %rs22, 7;
	add.s16 	%rs24, %rs23, %rs20;
	cvt.u32.u16 	%r54, %rs24;
	shl.b32 	%r55, %r35, 24;
	shl.b32 	%r56, %r54, 16;
	and.b32  	%r57, %r56, 16711680;
	or.b32  	%r58, %r57, %r55;
	shl.b16 	%rs25, %rs17, 8;
	cvt.u32.u16 	%r59, %rs25;
	or.b32  	%r60, %r58, %r59;
	and.b16  	%rs26, %rs10, 255;
	cvt.u32.u16 	%r61, %rs26;
	or.b32  	%r62, %r60, %r61;
	st.global.u32 	[%rd8], %r62;
$L__BB2_6:
	ret;

}


// ===== COMPILED SASS (sm_100) =====

	.target	sm_100

	.elftype	@"ET_EXEC"


//--------------------- .note.nv.tkinfo           --------------------------
	.section	.note.nv.tkinfo,"",@"SHT_NOTE"
	.sectionflags	@"SHF_NOTE_NV_TKINFO"
	.tkinfo
        /*0018*/ 	.word	0x00000002
        /*0030*/ 	.string	""
        /*0030*/ 	.string	"ptxas"
        /*0030*/ 	.string	"Cuda compilation tools, release 13.0, V13.0.88"
        /*0030*/ 	.string	"Build cuda_13.0.r13.0/compiler.36424714_0"
        /*0030*/ 	.string	"-arch sm_100 -m 64 "



//--------------------- .note.nv.cuinfo           --------------------------
	.section	.note.nv.cuinfo,"",@"SHT_NOTE"
	.sectionflags	@"SHF_NOTE_NV_CUINFO"
        /*0018*/ 	.short	0x0002
        /*001a*/ 	.short	0x0064
        /*001c*/ 	.short	0x0082
	.zero		2


//--------------------- .nv.info                  --------------------------
	.section	.nv.info,"",@"SHT_CUDA_INFO"
	.align	4


	//----- nvinfo : EIATTR_REGCOUNT
	.align		4
        /*0000*/ 	.byte	0x04, 0x2f
        /*0002*/ 	.short	(.L_1 - .L_0)
	.align		4
.L_0:
        /*0004*/ 	.word	index@(_Z18renderPointsKernelPKdS0_PKbPKjmddddiibPbPj)
        /*0008*/ 	.word	0x0000001e


	//----- nvinfo : EIATTR_FRAME_SIZE
	.align		4
.L_1:
        /*000c*/ 	.byte	0x04, 0x11
        /*000e*/ 	.short	(.L_3 - .L_2)
	.align		4
.L_2:
        /*0010*/ 	.word	index@($__internal_0_$__cuda_sm20_div_rn_f64_full)
        /*0014*/ 	.word	0x00000000


	//----- nvinfo : EIATTR_FRAME_SIZE
	.align		4
.L_3:
        /*0018*/ 	.byte	0x04, 0x11
        /*001a*/ 	.short	(.L_5 - .L_4)
	.align		4
.L_4:
        /*001c*/ 	.word	index@(_Z18renderPointsKernelPKdS0_PKbPKjmddddiibPbPj)
        /*0020*/ 	.word	0x00000000


	//----- nvinfo : EIATTR_REGCOUNT
	.align		4
.L_5:
        /*0024*/ 	.byte	0x04, 0x2f
        /*0026*/ 	.short	(.L_7 - .L_6)
	.align		4
.L_6:
        /*0028*/ 	.word	index@(_Z14rotateCCKernelPKjPjii)
        /*002c*/ 	.word	0x0000000a


	//----- nvinfo : EIATTR_FRAME_SIZE
	.align		4
.L_7:
        /*0030*/ 	.byte	0x04, 0x11
        /*0032*/ 	.short	(.L_9 - .L_8)
	.align		4
.L_8:
        /*0034*/ 	.word	index@(_Z14rotateCCKernelPKjPjii)
        /*0038*/ 	.word	0x00000000


	//----- nvinfo : EIATTR_REGCOUNT
	.align		4
.L_9:
        /*003c*/ 	.byte	0x04, 0x2f
        /*003e*/ 	.short	(.L_11 - .L_10)
	.align		4
.L_10:
        /*0040*/ 	.word	index@(_Z10blitKernelPjPKjjjjjjjj)
        /*0044*/ 	.word	0x00000010


	//----- nvinfo : EIATTR_FRAME_SIZE
	.align		4
.L_11:
        /*0048*/ 	.byte	0x04, 0x11
        /*004a*/ 	.short	(.L_13 - .L_12)
	.align		4
.L_12:
        /*004c*/ 	.word	index@(_Z10blitKernelPjPKjjjjjjjj)
        /*0050*/ 	.word	0x00000000


	//----- nvinfo : EIATTR_MIN_STACK_SIZE
	.align		4
.L_13:
        /*0054*/ 	.byte	0x04, 0x12
        /*0056*/ 	.short	(.L_15 - .L_14)
	.align		4
.L_14:
        /*0058*/ 	.word	index@(_Z10blitKernelPjPKjjjjjjjj)
        /*005c*/ 	.word	0x00000000


	//----- nvinfo : EIATTR_MIN_STACK_SIZE
	.align		4
.L_15:
        /*0060*/ 	.byte	0x04, 0x12
        /*0062*/ 	.short	(.L_17 - .L_16)
	.align		4
.L_16:
        /*0064*/ 	.word	index@(_Z14rotateCCKernelPKjPjii)
        /*0068*/ 	.word	0x00000000


	//----- nvinfo : EIATTR_MIN_STACK_SIZE
	.align		4
.L_17:
        /*006c*/ 	.byte	0x04, 0x12
        /*006e*/ 	.short	(.L_19 - .L_18)
	.align		4
.L_18:
        /*0070*/ 	.word	index@(_Z18renderPointsKernelPKdS0_PKbPKjmddddiibPbPj)
        /*0074*/ 	.word	0x00000000
.L_19:


//--------------------- .nv.compat                --------------------------
	.section	.nv.compat,"",@"SHT_CUDA_COMPAT_INFO"
	.align	4
        /*0000*/ 	.byte	0x02, 0x09, 0x00, 0x00, 0x02, 0x02, 0x01, 0x00, 0x02, 0x05, 0x05, 0x00, 0x03, 0x07, 0x01, 0x01
        /*0010*/ 	.byte	0x02, 0x03, 0x00, 0x00, 0x02, 0x06, 0x01, 0x00, 0x04, 0x0b, 0x08, 0x00, 0x01, 0x00, 0x00, 0x00
        /*0020*/ 	.byte	0x00, 0x00, 0x00, 0x00


//--------------------- .nv.info._Z10blitKernelPjPKjjjjjjjj --------------------------
	.section	.nv.info._Z10blitKernelPjPKjjjjjjjj,"",@"SHT_CUDA_INFO"
	.sectionflags	@""
	.align	4


	//----- nvinfo : EIATTR_CUDA_API_VERSION
	.align		4
        /*0000*/ 	.byte	0x04, 0x37
        /*0002*/ 	.short	(.L_21 - .L_20)
.L_20:
        /*0004*/ 	.word	0x00000082


	//----- nvinfo : EIATTR_KPARAM_INFO
	.align		4
.L_21:
        /*0008*/ 	.byte	0x04, 0x17
        /*000a*/ 	.short	(.L_23 - .L_22)
.L_22:
        /*000c*/ 	.word	0x00000000
        /*0010*/ 	.short	0x0008
        /*0012*/ 	.short	0x0028
        /*0014*/ 	.byte	0x00, 0xf0, 0x11, 0x00


	//----- nvinfo : EIATTR_KPARAM_INFO
	.align		4
.L_23:
        /*0018*/ 	.byte	0x04, 0x17
        /*001a*/ 	.short	(.L_25 - .L_24)
.L_24:
        /*001c*/ 	.word	0x00000000
        /*0020*/ 	.short	0x0007
        /*0022*/ 	.short	0x0024
        /*0024*/ 	.byte	0x00, 0xf0, 0x11, 0x00


	//----- nvinfo : EIATTR_KPARAM_INFO
	.align		4
.L_25:
        /*0028*/ 	.byte	0x04, 0x17
        /*002a*/ 	.short	(.L_27 - .L_26)
.L_26:
        /*002c*/ 	.word	0x00000000
        /*0030*/ 	.short	0x0006
        /*0032*/ 	.short	0x0020
        /*0034*/ 	.byte	0x00, 0xf0, 0x11, 0x00


	//----- nvinfo : EIATTR_KPARAM_INFO
	.align		4
.L_27:
        /*0038*/ 	.byte	0x04, 0x17
        /*003a*/ 	.short	(.L_29 - .L_28)
.L_28:
        /*003c*/ 	.word	0x00000000
        /*0040*/ 	.short	0x0005
        /*0042*/ 	.short	0x001c
        /*0044*/ 	.byte	0x00, 0xf0, 0x11, 0x00


	//----- nvinfo : EIATTR_KPARAM_INFO
	.align		4
.L_29:
        /*0048*/ 	.byte	0x04, 0x17
        /*004a*/ 	.short	(.L_31 - .L_30)
.L_30:
        /*004c*/ 	.word	0x00000000
        /*0050*/ 	.short	0x0004
        /*0052*/ 	.short	0x0018
        /*0054*/ 	.byte	0x00, 0xf0, 0x11, 0x00


	//----- nvinfo : EIATTR_KPARAM_INFO
	.align		4
.L_31:
        /*0058*/ 	.byte	0x04, 0x17
        /*005a*/ 	.short	(.L_33 - .L_32)
.L_32:
        /*005c*/ 	.word	0x00000000
        /*0060*/ 	.short	0x0003
        /*0062*/ 	.short	0x0014
        /*0064*/ 	.byte	0x00, 0xf0, 0x11, 0x00


	//----- nvinfo : EIATTR_KPARAM_INFO
	.align		4
.L_33:
        /*0068*/ 	.byte	0x04, 0x17
        /*006a*/ 	.short	(.L_35 - .L_34)
.L_34:
        /*006c*/ 	.word	0x00000000
        /*0070*/ 	.short	0x0002
        /*0072*/ 	.short	0x0010
        /*0074*/ 	.byte	0x00, 0xf0, 0x11, 0x00


	//----- nvinfo : EIATTR_KPARAM_INFO
	.align		4
.L_35:
        /*0078*/ 	.byte	0x04, 0x17
        /*007a*/ 	.short	(.L_37 - .L_36)
.L_36:
        /*007c*/ 	.word	0x00000000
        /*0080*/ 	.short	0x0001
        /*0082*/ 	.short	0x0008
        /*0084*/ 	.byte	0x00, 0xf5, 0x21, 0x00


	//----- nvinfo : EIATTR_KPARAM_INFO
	.align		4
.L_37:
        /*0088*/ 	.byte	0x04, 0x17
        /*008a*/ 	.short	(.L_39 - .L_38)
.L_38:
        /*008c*/ 	.word	0x00000000
        /*0090*/ 	.short	0x0000
        /*0092*/ 	.short	0x0000
        /*0094*/ 	.byte	0x00, 0xf5, 0x21, 0x00


	//----- nvinfo : EIATTR_SPARSE_MMA_MASK
	.align		4
.L_39:
        /*0098*/ 	.byte	0x03, 0x50
        /*009a*/ 	.short	0x0000


	//----- nvinfo : EIATTR_MAXREG_COUNT
	.align		4
        /*009c*/ 	.byte	0x03, 0x1b
        /*009e*/ 	.short	0x00ff


	//----- nvinfo : EIATTR_MERCURY_ISA_VERSION
	.align		4
        /*00a0*/ 	.byte	0x03, 0x5f
        /*00a2*/ 	.short	0x0101


	//----- nvinfo : EIATTR_VRC_CTA_INIT_COUNT
	.align		4
        /*00a4*/ 	.byte	0x02, 0x4a
	.zero		1
	.zero		1


	//----- nvinfo : EIATTR_EXIT_INSTR_OFFSETS
	.align		4
        /*00a8*/ 	.byte	0x04, 0x1c
        /*00aa*/ 	.short	(.L_41 - .L_40)


	//   ....[0]....
.L_40:
        /*00ac*/ 	.word	0x000000d0


	//   ....[1]....
        /*00b0*/ 	.word	0x000001b0


	//   ....[2]....
        /*00b4*/ 	.word	0x00000290


	//   ....[3]....
        /*00b8*/ 	.word	0x000002b0


	//   ....[4]....
        /*00bc*/ 	.word	0x00000540


	//----- nvinfo : EIATTR_CBANK_PARAM_SIZE
	.align		4
.L_41:
        /*00c0*/ 	.byte	0x03, 0x19
        /*00c2*/ 	.short	0x002c


	//----- nvinfo : EIATTR_PARAM_CBANK
	.align		4
        /*00c4*/ 	.byte	0x04, 0x0a
        /*00c6*/ 	.short	(.L_43 - .L_42)
	.align		4
.L_42:
        /*00c8*/ 	.word	index@(.nv.constant0._Z10blitKernelPjPKjjjjjjjj)
        /*00cc*/ 	.short	0x0380
        /*00ce*/ 	.short	0x002c


	//----- nvinfo : EIATTR_SW_WAR
	.align		4
.L_43:
        /*00d0*/ 	.byte	0x04, 0x36
        /*00d2*/ 	.short	(.L_45 - .L_44)
.L_44:
        /*00d4*/ 	.word	0x00000008
.L_45:


//--------------------- .nv.info._Z14rotateCCKernelPKjPjii --------------------------
	.section	.nv.info._Z14rotateCCKernelPKjPjii,"",@"SHT_CUDA_INFO"
	.sectionflags	@""
	.align	4


	//----- nvinfo : EIATTR_CUDA_API_VERSION
	.align		4
        /*0000*/ 	.byte	0x04, 0x37
        /*0002*/ 	.short	(.L_47 - .L_46)
.L_46:
        /*0004*/ 	.word	0x00000082


	//----- nvinfo : EIATTR_KPARAM_INFO
	.align		4
.L_47:
        /*0008*/ 	.byte	0x04, 0x17
        /*000a*/ 	.short	(.L_49 - .L_48)
.L_48:
        /*000c*/ 	.word	0x00000000
        /*0010*/ 	.short	0x0003
        /*0012*/ 	.short	0x0014
        /*0014*/ 	.byte	0x00, 0xf0, 0x11, 0x00


	//----- nvinfo : EIATTR_KPARAM_INFO
	.align		4
.L_49:
        /*0018*/ 	.byte	0x04, 0x17
        /*001a*/ 	.short	(.L_51 - .L_50)
.L_50:
        /*001c*/ 	.word	0x00000000
        /*0020*/ 	.short	0x0002
        /*0022*/ 	.short	0x0010
        /*0024*/ 	.byte	0x00, 0xf0, 0x11, 0x00


	//----- nvinfo : EIATTR_KPARAM_INFO
	.align		4
.L_51:
        /*0028*/ 	.byte	0x04, 0x17
        /*002a*/ 	.short	(.L_53 - .L_52)
.L_52:
        /*002c*/ 	.word	0x00000000
        /*0030*/ 	.short	0x0001
        /*0032*/ 	.short	0x0008
        /*0034*/ 	.byte	0x00, 0xf5, 0x21, 0x00


	//----- nvinfo : EIATTR_KPARAM_INFO
	.align		4
.L_53:
        /*0038*/ 	.byte	0x04, 0x17
        /*003a*/ 	.short	(.L_55 - .L_54)
.L_54:
        /*003c*/ 	.word	0x00000000
        /*0040*/ 	.short	0x0000
        /*0042*/ 	.short	0x0000
        /*0044*/ 	.byte	0x00, 0xf5, 0x21, 0x00


	//----- nvinfo : EIATTR_SPARSE_MMA_MASK
	.align		4
.L_55:
        /*0048*/ 	.byte	0x03, 0x50
        /*004a*/ 	.short	0x0000


	//----- nvinfo : EIATTR_MAXREG_COUNT
	.align		4
        /*004c*/ 	.byte	0x03, 0x1b
        /*004e*/ 	.short	0x00ff


	//----- nvinfo : EIATTR_MERCURY_ISA_VERSION
	.align		4
        /*0050*/ 	.byte	0x03, 0x5f
        /*0052*/ 	.short	0x0101


	//----- nvinfo : EIATTR_VRC_CTA_INIT_COUNT
	.align		4
        /*0054*/ 	.byte	0x02, 0x4a
	.zero		1
	.zero		1


	//----- nvinfo : EIATTR_EXIT_INSTR_OFFSETS
	.align		4
        /*0058*/ 	.byte	0x04, 0x1c
        /*005a*/ 	.short	(.L_57 - .L_56)


	//   ....[0]....
.L_56:
        /*005c*/ 	.word	0x000000c0


	//   ....[1]....
        /*0060*/ 	.word	0x00000180


	//----- nvinfo : EIATTR_CBANK_PARAM_SIZE
	.align		4
.L_57:
        /*0064*/ 	.byte	0x03, 0x19
        /*0066*/ 	.short	0x0018


	//----- nvinfo : EIATTR_PARAM_CBANK
	.align		4
        /*0068*/ 	.byte	0x04, 0x0a
        /*006a*/ 	.short	(.L_59 - .L_58)
	.align		4
.L_58:
        /*006c*/ 	.word	index@(.nv.constant0._Z14rotateCCKernelPKjPjii)
        /*0070*/ 	.short	0x0380
        /*0072*/ 	.short	0x0018


	//----- nvinfo : EIATTR_SW_WAR
	.align		4
.L_59:
        /*0074*/ 	.byte	0x04, 0x36
        /*0076*/ 	.short	(.L_61 - .L_60)
.L_60:
        /*0078*/ 	.word	0x00000008
.L_61:


//--------------------- .nv.info._Z18renderPointsKernelPKdS0_PKbPKjmddddiibPbPj --------------------------
	.section	.nv.info._Z18renderPointsKernelPKdS0_PKbPKjmddddiibPbPj,"",@"SHT_CUDA_INFO"
	.sectionflags	@""
	.align	4


	//----- nvinfo : EIATTR_CUDA_API_VERSION
	.align		4
        /*0000*/ 	.byte	0x04, 0x37
        /*0002*/ 	.short	(.L_63 - .L_62)
.L_62:
        /*0004*/ 	.word	0x00000082


	//----- nvinfo : EIATTR_KPARAM_INFO
	.align		4
.L_63:
        /*0008*/ 	.byte	0x04, 0x17
        /*000a*/ 	.short	(.L_65 - .L_64)
.L_64:
        /*000c*/ 	.word	0x00000000
        /*0010*/ 	.short	0x000d
        /*0012*/ 	.short	0x0060
        /*0014*/ 	.byte	0x00, 0xf5, 0x21, 0x00


	//----- nvinfo : EIATTR_KPARAM_INFO
	.align		4
.L_65:
        /*0018*/ 	.byte	0x04, 0x17
        /*001a*/ 	.short	(.L_67 - .L_66)
.L_66:
        /*001c*/ 	.word	0x00000000
        /*0020*/ 	.short	0x000c
        /*0022*/ 	.short	0x0058
        /*0024*/ 	.byte	0x00, 0xf5, 0x21, 0x00


	//----- nvinfo : EIATTR_KPARAM_INFO
	.align		4
.L_67:
        /*0028*/ 	.byte	0x04, 0x17
        /*002a*/ 	.short	(.L_69 - .L_68)
.L_68:
        /*002c*/ 	.word	0x00000000
        /*0030*/ 	.short	0x000b
        /*0032*/ 	.short	0x0050
        /*0034*/ 	.byte	0x00, 0xf0, 0x05, 0x00


	//----- nvinfo : EIATTR_KPARAM_INFO
	.align		4
.L_69:
        /*0038*/ 	.byte	0x04, 0x17
        /*003a*/ 	.short	(.L_71 - .L_70)
.L_70:
        /*003c*/ 	.word	0x00000000
        /*0040*/ 	.short	0x000a
        /*0042*/ 	.short	0x004c
        /*0044*/ 	.byte	0x00, 0xf0, 0x11, 0x00


	//----- nvinfo : EIATTR_KPARAM_INFO
	.align		4
.L_71:
        /*0048*/ 	.byte	0x04, 0x17
        /*004a*/ 	.short	(.L_73 - .L_72)
.L_72:
        /*004c*/ 	.word	0x00000000
        /*0050*/ 	.short	0x0009
        /*0052*/ 	.short	0x0048
        /*0054*/ 	.byte	0x00, 0xf0, 0x11, 0x00


	//----- nvinfo : EIATTR_KPARAM_INFO
	.align		4
.L_73:
        /*0058*/ 	.byte	0x04, 0x17
        /*005a*/ 	.short	(.L_75 - .L_74)
.L_74:
        /*005c*/ 	.word	0x00000000
        /*0060*/ 	.short	0x0008
        /*0062*/ 	.short	0x0040
        /*0064*/ 	.byte	0x00, 0xf0, 0x21, 0x00


	//----- nvinfo : EIATTR_KPARAM_INFO
	.align		4
.L_75:
        /*0068*/ 	.byte	0x04, 0x17
        /*006a*/ 	.short	(.L_77 - .L_76)
.L_76:
        /*006c*/ 	.word	0x00000000
        /*0070*/ 	.short	0x0007
        /*0072*/ 	.short	0x0038
        /*0074*/ 	.byte	0x00, 0xf0, 0x21, 0x00


	//----- nvinfo : EIATTR_KPARAM_INFO
	.align		4
.L_77:
        /*0078*/ 	.byte	0x04, 0x17
        /*007a*/ 	.short	(.L_79 - .L_78)
.L_78:
        /*007c*/ 	.word	0x00000000
        /*0080*/ 	.short	0x0006
        /*0082*/ 	.short	0x0030
        /*0084*/ 	.byte	0x00, 0xf0, 0x21, 0x00


	//----- nvinfo : EIATTR_KPARAM_INFO
	.align		4
.L_79:
        /*0088*/ 	.byte	0x04, 0x17
        /*008a*/ 	.short	(.L_81 - .L_80)
.L_80:
        /*008c*/ 	.word	0x00000000
        /*0090*/ 	.short	0x0005
        /*0092*/ 	.short	0x0028
        /*0094*/ 	.byte	0x00, 0xf0, 0x21, 0x00


	//----- nvinfo : EIATTR_KPARAM_INFO
	.align		4
.L_81:
        /*0098*/ 	.byte	0x04, 0x17
        /*009a*/ 	.short	(.L_83 - .L_82)
.L_82:
        /*009c*/ 	.word	0x00000000
        /*00a0*/ 	.short	0x0004
        /*00a2*/ 	.short	0x0020
        /*00a4*/ 	.byte	0x00, 0xf0, 0x21, 0x00


	//----- nvinfo : EIATTR_KPARAM_INFO
	.align		4
.L_83:
        /*00a8*/ 	.byte	0x04, 0x17
        /*00aa*/ 	.short	(.L_85 - .L_84)
.L_84:
        /*00ac*/ 	.word	0x00000000
        /*00b0*/ 	.short	0x0003
        /*00b2*/ 	.short	0x0018
        /*00b4*/ 	.byte	0x00, 0xf5, 0x21, 0x00


	//----- nvinfo : EIATTR_KPARAM_INFO
	.align		4
.L_85:
        /*00b8*/ 	.byte	0x04, 0x17
        /*00ba*/ 	.short	(.L_87 - .L_86)
.L_86:
        /*00bc*/ 	.word	0x00000000
        /*00c0*/ 	.short	0x0002
        /*00c2*/ 	.short	0x0010
        /*00c4*/ 	.byte	0x00, 0xf5, 0x21, 0x00


	//----- nvinfo : EIATTR_KPARAM_INFO
	.align		4
.L_87:
        /*00c8*/ 	.byte	0x04, 0x17
        /*00ca*/ 	.short	(.L_89 - .L_88)
.L_88:
        /*00cc*/ 	.word	0x00000000
        /*00d0*/ 	.short	0x0001
        /*00d2*/ 	.short	0x0008
        /*00d4*/ 	.byte	0x00, 0xf5, 0x21, 0x00


	//----- nvinfo : EIATTR_KPARAM_INFO
	.align		4
.L_89:
        /*00d8*/ 	.byte	0x04, 0x17
        /*00da*/ 	.short	(.L_91 - .L_90)
.L_90:
        /*00dc*/ 	.word	0x00000000
        /*00e0*/ 	.short	0x0000
        /*00e2*/ 	.short	0x0000
        /*00e4*/ 	.byte	0x00, 0xf5, 0x21, 0x00


	//----- nvinfo : EIATTR_SPARSE_MMA_MASK
	.align		4
.L_91:
        /*00e8*/ 	.byte	0x03, 0x50
        /*00ea*/ 	.short	0x0000


	//----- nvinfo : EIATTR_MAXREG_COUNT
	.align		4
        /*00ec*/ 	.byte	0x03, 0x1b
        /*00ee*/ 	.short	0x00ff


	//----- nvinfo : EIATTR_MERCURY_ISA_VERSION
	.align		4
        /*00f0*/ 	.byte	0x03, 0x5f
        /*00f2*/ 	.short	0x0101


	//----- nvinfo : EIATTR_VRC_CTA_INIT_COUNT
	.align		4
        /*00f4*/ 	.byte	0x02, 0x4a
	.zero		1
	.zero		1


	//----- nvinfo : EIATTR_EXIT_INSTR_OFFSETS
	.align		4
        /*00f8*/ 	.byte	0x04, 0x1c
        /*00fa*/ 	.short	(.L_93 - .L_92)


	//   ....[0]....
.L_92:
        /*00fc*/ 	.word	0x00000090


	//   ....[1]....
        /*0100*/ 	.word	0x000002f0


	//   ....[2]....
        /*0104*/ 	.word	0x00000350


	//   ....[3]....
        /*0108*/ 	.word	0x000003f0


	//   ....[4]....
        /*010c*/ 	.word	0x00000650


	//   ....[5]....
        /*0110*/ 	.word	0x000006f0


	//----- nvinfo : EIATTR_CRS_STACK_SIZE
	.align		4
.L_93:
        /*0114*/ 	.byte	0x04, 0x1e
        /*0116*/ 	.short	(.L_95 - .L_94)
.L_94:
        /*0118*/ 	.word	0x00000000


	//----- nvinfo : EIATTR_CBANK_PARAM_SIZE
	.align		4
.L_95:
        /*011c*/ 	.byte	0x03, 0x19
        /*011e*/ 	.short	0x0068


	//----- nvinfo : EIATTR_PARAM_CBANK
	.align		4
        /*0120*/ 	.byte	0x04, 0x0a
        /*0122*/ 	.short	(.L_97 - .L_96)
	.align		4
.L_96:
        /*0124*/ 	.word	index@(.nv.constant0._Z18renderPointsKernelPKdS0_PKbPKjmddddiibPbPj)
        /*0128*/ 	.short	0x0380
        /*012a*/ 	.short	0x0068


	//----- nvinfo : EIATTR_SW_WAR
	.align		4
.L_97:
        /*012c*/ 	.byte	0x04, 0x36
        /*012e*/ 	.short	(.L_99 - .L_98)
.L_98:
        /*0130*/ 	.word	0x00000008
.L_99:


//--------------------- .nv.callgraph             --------------------------
	.section	.nv.callgraph,"",@"SHT_CUDA_CALLGRAPH"
	.align	4
	.sectionentsize	8
	.align		4
        /*0000*/ 	.word	0x00000000
	.align		4
        /*0004*/ 	.word	0xffffffff
	.align		4
        /*0008*/ 	.word	0x00000000
	.align		4
        /*000c*/ 	.word	0xfffffffe
	.align		4
        /*0010*/ 	.word	0x00000000
	.align		4
        /*0014*/ 	.word	0xfffffffd
	.align		4
        /*0018*/ 	.word	0x00000000
	.align		4
        /*001c*/ 	.word	0xfffffffc


//--------------------- .text._Z10blitKernelPjPKjjjjjjjj --------------------------
	.section	.text._Z10blitKernelPjPKjjjjjjjj,"ax",@progbits
	.align	128
        .global         _Z10blitKernelPjPKjjjjjjjj
        .type           _Z10blitKernelPjPKjjjjjjjj,@function
        .size           _Z10blitKernelPjPKjjjjjjjj,(.L_x_12 - _Z10blitKernelPjPKjjjjjjjj)
        .other          _Z10blitKernelPjPKjjjjjjjj,@"STO_CUDA_ENTRY STV_DEFAULT"
_Z10blitKernelPjPKjjjjjjjj:
.text._Z10blitKernelPjPKjjjjjjjj:
[----:B------:R-:W-:Y:S01]  /*0000*/  LDC R1, c[0x0][0x37c] ;  /* 0x0000df00ff017b82 */ /* 0x000fe20000000800 */
[----:B------:R-:W0:Y:S07]  /*0010*/  S2R R3, SR_TID.Y ;  /* 0x0000000000037919 */ /* 0x000e2e0000002200 */
[----:B------:R-:W1:Y:S01]  /*0020*/  LDC R5, c[0x0][0x360] ;  /* 0x0000d800ff057b82 */ /* 0x000e620000000800 */
[----:B------:R-:W2:Y:S01]  /*0030*/  LDCU.64 UR6, c[0x0][0x398] ;  /* 0x00007300ff0677ac */ /* 0x000ea20008000a00 */
[----:B------:R-:W1:Y:S06]  /*0040*/  S2R R2, SR_TID.X ;  /* 0x0000000000027919 */ /* 0x000e6c0000002100 */
[----:B------:R-:W0:Y:S08]  /*0050*/  S2UR UR5, SR_CTAID.Y ;  /* 0x00000000000579c3 */ /* 0x000e300000002600 */
[----:B------:R-:W0:Y:S08]  /*0060*/  LDC R0, c[0x0][0x364] ;  /* 0x0000d900ff007b82 */ /* 0x000e300000000800 */
[----:B------:R-:W1:Y:S01]  /*0070*/  S2UR UR4, SR_CTAID.X ;  /* 0x00000000000479c3 */ /* 0x000e620000002500 */
[----:B0-----:R-:W-:-:S05]  /*0080*/  IMAD R0, R0, UR5, R3 ;  /* 0x0000000500007c24 */ /* 0x001fca000f8e0203 */
[----:B--2---:R-:W-:Y:S01]  /*0090*/  ISETP.GE.U32.AND P0, PT, R0, UR7, PT ;  /* 0x0000000700007c0c */ /* 0x004fe2000bf06070 */
[----:B-1----:R-:W-:-:S05]  /*00a0*/  IMAD R5, R5, UR4, R2 ;  /* 0x0000000405057c24 */ /* 0x002fca000f8e0202 */
[----:B------:R-:W-:-:S04]  /*00b0*/  ISETP.GE.U32.OR P0, PT, R5, UR6, P0 ;  /* 0x0000000605007c0c */ /* 0x000fc80008706470 */
[----:B------:R-:W-:-:S13]  /*00c0*/  ISETP.LT.OR P0, PT, R5, RZ, P0 ;  /* 0x000000ff0500720c */ /* 0x000fda0000701670 */
[----:B------:R-:W-:Y:S05]  /*00d0*/  @P0 EXIT ;  /* 0x000000000000094d */ /* 0x000fea0003800000 */
[----:B------:R-:W0:Y:S01]  /*00e0*/  LDC.64 R6, c[0x0][0x3a0] ;  /* 0x0000e800ff067b82 */ /* 0x000e220000000a00 */
[----:B------:R-:W1:Y:S01]  /*00f0*/  LDCU.64 UR8, c[0x0][0x390] ;  /* 0x00007200ff0877ac */ /* 0x000e620008000a00 */
[----:B------:R-:W-:Y:S01]  /*0100*/  LOP3.LUT R2, RZ, R0, RZ, 0x33, !PT ;  /* 0x00000000ff027212 */ /* 0x000fe200078e33ff */
[----:B------:R-:W-:Y:S02]  /*0110*/  USHF.R.U32.HI UR5, URZ, 0x1, UR7 ;  /* 0x00000001ff057899 */ /* 0x000fe40008011607 */
[----:B------:R-:W-:-:S04]  /*0120*/  USHF.R.U32.HI UR4, URZ, 0x1, UR6 ;  /* 0x00000001ff047899 */ /* 0x000fc80008011606 */
[----:B0-----:R-:W-:Y:S02]  /*0130*/  VIADD R3, R7, -UR5 ;  /* 0x8000000507037c36 */ /* 0x001fe40008000000 */
[----:B------:R-:W-:-:S03]  /*0140*/  IADD3 R6, PT, PT, R5, -UR4, R6 ;  /* 0x8000000405067c10 */ /* 0x000fc6000fffe006 */
[----:B------:R-:W-:Y:S02]  /*0150*/  IADD3 R7, PT, PT, R3, UR7, R2 ;  /* 0x0000000703077c10 */ /* 0x000fe4000fffe002 */
[C---:B-1----:R-:W-:Y:S02]  /*0160*/  ISETP.GE.U32.AND P0, PT, R6.reuse, UR8, PT ;  /* 0x0000000806007c0c */ /* 0x042fe4000bf06070 */
[C---:B------:R-:W-:Y:S02]  /*0170*/  ISETP.GE.U32.AND P1, PT, R7.reuse, UR9, PT ;  /* 0x0000000907007c0c */ /* 0x040fe4000bf26070 */
[----:B------:R-:W-:Y:S02]  /*0180*/  ISETP.GT.AND P0, PT, R6, -0x1, !P0 ;  /* 0xffffffff0600780c */ /* 0x000fe40004704270 */
[----:B------:R-:W-:-:S04]  /*0190*/  ISETP.GT.AND P1, PT, R7, -0x1, !P1 ;  /* 0xffffffff0700780c */ /* 0x000fc80004f24270 */
[----:B------:R-:W-:-:S13]  /*01a0*/  PLOP3.LUT P0, PT, P0, P1, PT, 0x80, 0x8 ;  /* 0x000000000008781c */ /* 0x000fda0000703070 */
[----:B------:R-:W-:Y:S05]  /*01b0*/  @!P0 EXIT ;  /* 0x000000000000894d */ /* 0x000fea0003800000 */
[----:B------:R-:W0:Y:S01]  /*01c0*/  LDC.64 R2, c[0x0][0x388] ;  /* 0x0000e200ff027b82 */ /* 0x000e220000000a00 */
[----:B------:R-:W1:Y:S01]  /*01d0*/  LDCU.64 UR4, c[0x0][0x358] ;  /* 0x00006b00ff0477ac */ /* 0x000e620008000a00 */
[----:B------:R-:W-:-:S04]  /*01e0*/  IMAD R5, R0, UR6, R5 ;  /* 0x0000000600057c24 */ /* 0x000fc8000f8e0205 */
[----:B0-----:R-:W-:-:S05]  /*01f0*/  IMAD.WIDE.U32 R2, R5, 0x4, R2 ;  /* 0x0000000405027825 */ /* 0x001fca00078e0002 */
[----:B-1----:R-:W2:Y:S01]  /*0200*/  LDG.E R0, desc[UR4][R2.64] ;  /* 0x0000000402007981 */ /* 0x002ea2000c1e1900 */
[----:B------:R-:W-:Y:S01]  /*0210*/  IMAD R7, R7, UR8, R6 ;  /* 0x0000000807077c24 */ /* 0x000fe2000f8e0206 */
[----:B--2---:R-:W-:-:S13]  /*0220*/  ISETP.GE.U32.AND P0, PT, R0, -0x5000000, PT ;  /* 0xfb0000000000780c */ /* 0x004fda0003f06070 */
[----:B------:R-:W0:Y:S01]  /*0230*/  @P0 LDC R9, c[0x0][0x3a8] ;  /* 0x0000ea00ff090b82 */ /* 0x000e220000000800 */
[----:B------:R-:W-:-:S07]  /*0240*/  @P0 LOP3.LUT R8, R0, 0xff000000, RZ, 0xc0, !PT ;  /* 0xff00000000080812 */ /* 0x000fce00078ec0ff */
[----:B------:R-:W1:Y:S01]  /*0250*/  @P0 LDC.64 R4, c[0x0][0x380] ;  /* 0x0000e000ff040b82 */ /* 0x000e620000000a00 */
[----:B0-----:R-:W-:Y:S01]  /*0260*/  @P0 LOP3.LUT R9, R8, 0xffffff, R9, 0xf8, !PT ;  /* 0x00ffffff08090812 */ /* 0x001fe200078ef809 */
[----:B-1----:R-:W-:-:S05]  /*0270*/  @P0 IMAD.WIDE.U32 R4, R7, 0x4, R4 ;  /* 0x0000000407040825 */ /* 0x002fca00078e0004 */
[----:B------:R0:W-:Y:S01]  /*0280*/  @P0 STG.E desc[UR4][R4.64], R9 ;  /* 0x0000000904000986 */ /* 0x0001e2000c101904 */
[----:B------:R-:W-:Y:S05]  /*0290*/  @P0 EXIT ;  /* 0x000000000000094d */ /* 0x000fea0003800000 */
[----:B------:R-:W-:-:S13]  /*02a0*/  ISETP.GE.U32.AND P0, PT, R0, 0x1000000, PT ;  /* 0x010000000000780c */ /* 0x000fda0003f06070 */
[----:B------:R-:W-:Y:S05]  /*02b0*/  @!P0 EXIT ;  /* 0x000000000000894d */ /* 0x000fea0003800000 */
[----:B------:R-:W1:Y:S02]  /*02c0*/  LDC.64 R2, c[0x0][0x380] ;  /* 0x0000e000ff027b82 */ /* 0x000e640000000a00 */
[----:B-1----:R-:W-:-:S05]  /*02d0*/  IMAD.WIDE.U32 R2, R7, 0x4, R2 ;  /* 0x0000000407027825 */ /* 0x002fca00078e0002 */
[----:B------:R-:W2:Y:S01]  /*02e0*/  LDG.E R12, desc[UR4][R2.64] ;  /* 0x00000004020c7981 */ /* 0x000ea2000c1e1900 */
[--C-:B0-----:R-:W-:Y:S02]  /*02f0*/  SHF.R.U32.HI R4, RZ, 0x18, R0.reuse ;  /* 0x00000018ff047819 */ /* 0x101fe40000011600 */
[----:B------:R-:W-:-:S03]  /*0300*/  SHF.R.U32.HI R8, RZ, 0x10, R0 ;  /* 0x00000010ff087819 */ /* 0x000fc60000011600 */
[----:B------:R-:W-:Y:S01]  /*0310*/  IMAD R5, R4, 0x8081, RZ ;  /* 0x0000808104057824 */ /* 0x000fe200078e02ff */
[----:B------:R-:W-:-:S05]  /*0320*/  LOP3.LUT R8, R8, 0xff, RZ, 0xc0, !PT ;  /* 0x000000ff08087812 */ /* 0x000fca00078ec0ff */
[----:B------:R-:W-:-:S05]  /*0330*/  IMAD R8, R8, R5, RZ ;  /* 0x0000000508087224 */ /* 0x000fca00078e02ff */
[----:B------:R-:W-:Y:S02]  /*0340*/  SHF.R.U32.HI R8, RZ, 0x17, R8 ;  /* 0x00000017ff087819 */ /* 0x000fe40000011608 */
[--C-:B--2---:R-:W-:Y:S02]  /*0350*/  SHF.R.U32.HI R6, RZ, 0x18, R12.reuse ;  /* 0x00000018ff067819 */ /* 0x104fe4000001160c */
[----:B------:R-:W-:-:S03]  /*0360*/  SHF.R.U32.HI R9, RZ, 0x10, R12 ;  /* 0x00000010ff097819 */ /* 0x000fc6000001160c */
[----:B------:R-:W-:Y:S01]  /*0370*/  IMAD R7, R6, R5, RZ ;  /* 0x0000000506077224 */ /* 0x000fe200078e02ff */
[----:B------:R-:W-:-:S04]  /*0380*/  LOP3.LUT R9, R9, 0xff, RZ, 0xc0, !PT ;  /* 0x000000ff09097812 */ /* 0x000fc800078ec0ff */
[----:B------:R-:W-:-:S04]  /*0390*/  SHF.R.U32.HI R7, RZ, 0x17, R7 ;  /* 0x00000017ff077819 */ /* 0x000fc80000011607 */
[----:B------:R-:W-:Y:S02]  /*03a0*/  IADD3 R4, PT, PT, -R7, R6, R4 ;  /* 0x0000000607047210 */ /* 0x000fe40007ffe104 */
[----:B------:R-:W-:Y:S02]  /*03b0*/  SHF.R.U32.HI R7, RZ, 0x8, R0 ;  /* 0x00000008ff077819 */ /* 0x000fe40000011600 */
[----:B------:R-:W-:Y:S02]  /*03c0*/  LOP3.LUT R6, R4, 0xff, RZ, 0xc, !PT ;  /* 0x000000ff04067812 */ /* 0x000fe400078e0cff */
[----:B------:R-:W-:-:S03]  /*03d0*/  LOP3.LUT R0, R0, 0xff, RZ, 0xc0, !PT ;  /* 0x000000ff00007812 */ /* 0x000fc600078ec0ff */
[----:B------:R-:W-:Y:S01]  /*03e0*/  IMAD R13, R6, 0x8081, RZ ;  /* 0x00008081060d7824 */ /* 0x000fe200078e02ff */
[----:B------:R-:W-:Y:S01]  /*03f0*/  LOP3.LUT R6, R7, 0xff, RZ, 0xc0, !PT ;  /* 0x000000ff07067812 */ /* 0x000fe200078ec0ff */
[----:B------:R-:W-:Y:S01]  /*0400*/  IMAD R0, R0, R5, RZ ;  /* 0x0000000500007224 */ /* 0x000fe200078e02ff */
[----:B------:R-:W-:Y:S01]  /*0410*/  SHF.R.U32.HI R7, RZ, 0x8, R12 ;  /* 0x00000008ff077819 */ /* 0x000fe2000001160c */
[----:B------:R-:W-:Y:S02]  /*0420*/  IMAD R11, R9, R13, RZ ;  /* 0x0000000d090b7224 */ /* 0x000fe400078e02ff */
[----:B------:R-:W-:Y:S01]  /*0430*/  IMAD R9, R6, R5, RZ ;  /* 0x0000000506097224 */ /* 0x000fe200078e02ff */
[----:B------:R-:W-:Y:S02]  /*0440*/  LOP3.LUT R6, R7, 0xff, RZ, 0xc0, !PT ;  /* 0x000000ff07067812 */ /* 0x000fe400078ec0ff */
[----:B------:R-:W-:Y:S02]  /*0450*/  LEA.HI R8, R11, R8, RZ, 0x9 ;  /* 0x000000080b087211 */ /* 0x000fe400078f48ff */
[----:B------:R-:W-:Y:S01]  /*0460*/  SHF.R.U32.HI R7, RZ, 0x17, R9 ;  /* 0x00000017ff077819 */ /* 0x000fe20000011609 */
[----:B------:R-:W-:Y:S01]  /*0470*/  IMAD R10, R6, R13, RZ ;  /* 0x0000000d060a7224 */ /* 0x000fe200078e02ff */
[----:B------:R-:W-:Y:S01]  /*0480*/  LOP3.LUT R6, R12, 0xff, RZ, 0xc0, !PT ;  /* 0x000000ff0c067812 */ /* 0x000fe200078ec0ff */
[----:B------:R-:W-:Y:S01]  /*0490*/  IMAD.U32 R8, R8, 0x10000, RZ ;  /* 0x0001000008087824 */ /* 0x000fe200078e00ff */
[----:B------:R-:W-:-:S02]  /*04a0*/  SHF.R.U32.HI R0, RZ, 0x17, R0 ;  /* 0x00000017ff007819 */ /* 0x000fc40000011600 */
[----:B------:R-:W-:Y:S01]  /*04b0*/  LEA.HI R7, R10, R7, RZ, 0x9 ;  /* 0x000000070a077211 */ /* 0x000fe200078f48ff */
[----:B------:R-:W-:Y:S01]  /*04c0*/  IMAD R9, R6, R13, RZ ;  /* 0x0000000d06097224 */ /* 0x000fe200078e02ff */
[----:B------:R-:W-:-:S04]  /*04d0*/  LOP3.LUT R5, R8, 0xff0000, RZ, 0xc0, !PT ;  /* 0x00ff000008057812 */ /* 0x000fc800078ec0ff */
[----:B------:R-:W-:Y:S01]  /*04e0*/  LEA.HI R0, R9, R0, RZ, 0x9 ;  /* 0x0000000009007211 */ /* 0x000fe200078f48ff */
[----:B------:R-:W-:Y:S02]  /*04f0*/  IMAD R5, R4, 0x1000000, R5 ;  /* 0x0100000004057824 */ /* 0x000fe400078e0205 */
[----:B------:R-:W-:-:S05]  /*0500*/  IMAD.SHL.U32 R4, R7, 0x100, RZ ;  /* 0x0000010007047824 */ /* 0x000fca00078e00ff */
[----:B------:R-:W-:-:S04]  /*0510*/  LOP3.LUT R5, R5, 0xffff, R4, 0xf8, !PT ;  /* 0x0000ffff05057812 */ /* 0x000fc800078ef804 */
[----:B------:R-:W-:-:S05]  /*0520*/  LOP3.LUT R5, R5, 0xff, R0, 0xf8, !PT ;  /* 0x000000ff05057812 */ /* 0x000fca00078ef800 */
[----:B------:R-:W-:Y:S01]  /*0530*/  STG.E desc[UR4][R2.64], R5 ;  /* 0x0000000502007986 */ /* 0x000fe2000c101904 */
[----:B------:R-:W-:Y:S05]  /*0540*/  EXIT ;  /* 0x000000000000794d */ /* 0x000fea0003800000 */
.L_x_0:
[----:B------:R-:W-:-:S00]  /*0550*/  BRA `(.L_x_0) ;  /* 0xfffffffc00fc7947 */ /* 0x000fc0000383ffff */
[----:B------:R-:W-:-:S00]  /*0560*/  NOP ;  /* 0x0000000000007918 */ /* 0x000fc00000000000 */
        /* <DEDUP_REMOVED lines=9> */
.L_x_12:


//--------------------- .text._Z14rotateCCKernelPKjPjii --------------------------
	.section	.text._Z14rotateCCKernelPKjPjii,"ax",@progbits
	.align	128
        .global         _Z14rotateCCKernelPKjPjii
        .type           _Z14rotateCCKernelPKjPjii,@function
        .size           _Z14rotateCCKernelPKjPjii,(.L_x_13 - _Z14rotateCCKernelPKjPjii)
        .other          _Z14rotateCCKernelPKjPjii,@"STO_CUDA_ENTRY STV_DEFAULT"
_Z14rotateCCKernelPKjPjii:
.text._Z14rotateCCKernelPKjPjii:
        /* <DEDUP_REMOVED lines=9> */
[----:B--2---:R-:W-:Y:S01]  /*0090*/  ISETP.GE.AND P0, PT, R7, UR7, PT ;  /* 0x0000000707007c0c */ /* 0x004fe2000bf06270 */
[----:B-1----:R-:W-:-:S05]  /*00a0*/  IMAD R0, R0, UR4, R3 ;  /* 0x0000000400007c24 */ /* 0x002fca000f8e0203 */
[----:B------:R-:W-:-:S13]  /*00b0*/  ISETP.GE.OR P0, PT, R0, UR6, P0 ;  /* 0x0000000600007c0c */ /* 0x000fda0008706670 */
[----:B------:R-:W-:Y:S05]  /*00c0*/  @P0 EXIT ;  /* 0x000000000000094d */ /* 0x000fea0003800000 */
[----:B------:R-:W0:Y:S01]  /*00d0*/  LDC.64 R2, c[0x0][0x380] ;  /* 0x0000e000ff027b82 */ /* 0x000e220000000a00 */
[----:B------:R-:W-:Y:S01]  /*00e0*/  LOP3.LUT R4, RZ, R0, RZ, 0x33, !PT ;  /* 0x00000000ff047212 */ /* 0x000fe200078e33ff */
[----:B------:R-:W1:Y:S03]  /*00f0*/  LDCU.64 UR4, c[0x0][0x358] ;  /* 0x00006b00ff0477ac */ /* 0x000e660008000a00 */
[----:B------:R-:W-:-:S05]  /*0100*/  IADD3 R4, PT, PT, R4, UR6, RZ ;  /* 0x0000000604047c10 */ /* 0x000fca000fffe0ff */
[----:B------:R-:W-:-:S04]  /*0110*/  IMAD R5, R7, UR6, R4 ;  /* 0x0000000607057c24 */ /* 0x000fc8000f8e0204 */
[----:B0-----:R-:W-:Y:S02]  /*0120*/  IMAD.WIDE R2, R5, 0x4, R2 ;  /* 0x0000000405027825 */ /* 0x001fe400078e0202 */
[----:B------:R-:W0:Y:S04]  /*0130*/  LDC.64 R4, c[0x0][0x388] ;  /* 0x0000e200ff047b82 */ /* 0x000e280000000a00 */
[----:B-1----:R-:W2:Y:S01]  /*0140*/  LDG.E R3, desc[UR4][R2.64] ;  /* 0x0000000402037981 */ /* 0x002ea2000c1e1900 */
[----:B------:R-:W-:-:S04]  /*0150*/  IMAD R7, R0, UR7, R7 ;  /* 0x0000000700077c24 */ /* 0x000fc8000f8e0207 */
[----:B0-----:R-:W-:-:S05]  /*0160*/  IMAD.WIDE R4, R7, 0x4, R4 ;  /* 0x0000000407047825 */ /* 0x001fca00078e0204 */
[----:B--2---:R-:W-:Y:S01]  /*0170*/  STG.E desc[UR4][R4.64], R3 ;  /* 0x0000000304007986 */ /* 0x004fe2000c101904 */
[----:B------:R-:W-:Y:S05]  /*0180*/  EXIT ;  /* 0x000000000000794d */ /* 0x000fea0003800000 */
.L_x_1:
        /* <DEDUP_REMOVED lines=15> */
.L_x_13:


//--------------------- .text._Z18renderPointsKernelPKdS0_PKbPKjmddddiibPbPj --------------------------
	.section	.text._Z18renderPointsKernelPKdS0_PKbPKjmddddiibPbPj,"ax",@progbits
	.align	128
        .global         _Z18renderPointsKernelPKdS0_PKbPKjmddddiibPbPj
        .type           _Z18renderPointsKernelPKdS0_PKbPKjmddddiibPbPj,@function
        .size           _Z18renderPointsKernelPKdS0_PKbPKjmddddiibPbPj,(.L_x_11 - _Z18renderPointsKernelPKdS0_PKbPKjmddddiibPbPj)
        .other          _Z18renderPointsKernelPKdS0_PKbPKjmddddiibPbPj,@"STO_CUDA_ENTRY STV_DEFAULT"
_Z18renderPointsKernelPKdS0_PKbPKjmddddiibPbPj:
.text._Z18renderPointsKernelPKdS0_PKbPKjmddddiibPbPj:
[----:B------:R-:W-:Y:S01]  /*0000*/  LDC R1, c[0x0][0x37c] ;  /* 0x0000df00ff017b82 */ /* 0x000fe20000000800 */
[----:B------:R-:W0:Y:S07]  /*0010*/  S2R R0, SR_TID.X ;  /* 0x0000000000007919 */ /* 0x000e2e0000002100 */
[----:B------:R-:W0:Y:S01]  /*0020*/  S2UR UR4, SR_CTAID.X ;  /* 0x00000000000479c3 */ /* 0x000e220000002500 */
[----:B------:R-:W1:Y:S07]  /*0030*/  LDCU.64 UR6, c[0x0][0x3a0] ;  /* 0x00007400ff0677ac */ /* 0x000e6e0008000a00 */
[----:B------:R-:W0:Y:S02]  /*0040*/  LDC R7, c[0x0][0x360] ;  /* 0x0000d800ff077b82 */ /* 0x000e240000000800 */
[----:B0-----:R-:W-:-:S05]  /*0050*/  IMAD R7, R7, UR4, R0 ;  /* 0x0000000407077c24 */ /* 0x001fca000f8e0200 */
[----:B-1----:R-:W-:Y:S02]  /*0060*/  ISETP.GE.U32.AND P0, PT, R7, UR6, PT ;  /* 0x0000000607007c0c */ /* 0x002fe4000bf06070 */
[----:B------:R-:W-:-:S04]  /*0070*/  SHF.R.S32.HI R26, RZ, 0x1f, R7 ;  /* 0x0000001fff1a7819 */ /* 0x000fc80000011407 */
[----:B------:R-:W-:-:S13]  /*0080*/  ISETP.GE.U32.AND.EX P0, PT, R26, UR7, PT, P0 ;  /* 0x000000071a007c0c */ /* 0x000fda000bf06100 */
[----:B------:R-:W-:Y:S05]  /*0090*/  @P0 EXIT ;  /* 0x000000000000094d */ /* 0x000fea0003800000 */
[----:B------:R-:W0:Y:S01]  /*00a0*/  LDC.64 R4, c[0x0][0x3b8] ;  /* 0x0000ee00ff047b82 */ /* 0x000e220000000a00 */
[----:B------:R-:W0:Y:S01]  /*00b0*/  LDCU.64 UR4, c[0x0][0x3c0] ;  /* 0x00007800ff0477ac */ /* 0x000e220008000a00 */
[----:B------:R-:W-:Y:S01]  /*00c0*/  IMAD.MOV.U32 R2, RZ, RZ, 0x1 ;  /* 0x00000001ff027424 */ /* 0x000fe200078e00ff */
[----:B------:R-:W1:Y:S01]  /*00d0*/  LDCU.64 UR6, c[0x0][0x358] ;  /* 0x00006b00ff0677ac */ /* 0x000e620008000a00 */
[----:B0-----:R-:W-:Y:S01]  /*00e0*/  DADD R4, -R4, UR4 ;  /* 0x0000000404047e29 */ /* 0x001fe20008000100 */
[----:B------:R-:W0:Y:S05]  /*00f0*/  LDCU UR4, c[0x0][0x3cc] ;  /* 0x00007980ff0477ac */ /* 0x000e2a0008000800 */
[----:B------:R-:W2:Y:S08]  /*0100*/  MUFU.RCP64H R3, R5 ;  /* 0x0000000500037308 */ /* 0x000eb00000001800 */
[----:B0-----:R-:W0:Y:S01]  /*0110*/  I2F.F64 R16, UR4 ;  /* 0x0000000400107d12 */ /* 0x001e220008201c00 */
[----:B--2---:R-:W-:-:S08]  /*0120*/  DFMA R8, -R4, R2, 1 ;  /* 0x3ff000000408742b */ /* 0x004fd00000000102 */
[----:B------:R-:W-:Y:S01]  /*0130*/  DFMA R8, R8, R8, R8 ;  /* 0x000000080808722b */ /* 0x000fe20000000008 */
[----:B0-----:R-:W-:-:S07]  /*0140*/  FSETP.GEU.AND P1, PT, |R17|, 6.5827683646048100446e-37, PT ;  /* 0x036000001100780b */ /* 0x001fce0003f2e200 */
[----:B------:R-:W-:-:S08]  /*0150*/  DFMA R8, R2, R8, R2 ;  /* 0x000000080208722b */ /* 0x000fd00000000002 */
[----:B------:R-:W-:-:S08]  /*0160*/  DFMA R2, -R4, R8, 1 ;  /* 0x3ff000000402742b */ /* 0x000fd00000000108 */
[----:B------:R-:W-:-:S08]  /*0170*/  DFMA R2, R8, R2, R8 ;  /* 0x000000020802722b */ /* 0x000fd00000000008 */
[----:B------:R-:W-:-:S08]  /*0180*/  DMUL R8, R16, R2 ;  /* 0x0000000210087228 */ /* 0x000fd00000000000 */
[----:B------:R-:W-:-:S08]  /*0190*/  DFMA R10, -R4, R8, R16 ;  /* 0x00000008040a722b */ /* 0x000fd00000000110 */
[----:B------:R-:W-:-:S10]  /*01a0*/  DFMA R2, R2, R10, R8 ;  /* 0x0000000a0202722b */ /* 0x000fd40000000008 */
[----:B------:R-:W-:-:S05]  /*01b0*/  FFMA R0, RZ, R5, R3 ;  /* 0x00000005ff007223 */ /* 0x000fca0000000003 */
[----:B------:R-:W-:-:S13]  /*01c0*/  FSETP.GT.AND P0, PT, |R0|, 1.469367938527859385e-39, PT ;  /* 0x001000000000780b */ /* 0x000fda0003f04200 */
[----:B-1----:R-:W-:Y:S05]  /*01d0*/  @P0 BRA P1, `(.L_x_2) ;  /* 0x0000000000140947 */ /* 0x002fea0000800000 */
[----:B------:R-:W-:Y:S01]  /*01e0*/  IMAD.MOV.U32 R15, RZ, RZ, R5 ;  /* 0x000000ffff0f7224 */ /* 0x000fe200078e0005 */
[----:B------:R-:W-:-:S07]  /*01f0*/  MOV R6, 0x210 ;  /* 0x0000021000067802 */ /* 0x000fce0000000f00 */
[----:B------:R-:W-:Y:S05]  /*0200*/  CALL.REL.NOINC `($__internal_0_$__cuda_sm20_div_rn_f64_full) ;  /* 0x00000004003c7944 */ /* 0x000fea0003c00000 */
[----:B------:R-:W-:Y:S02]  /*0210*/  IMAD.MOV.U32 R2, RZ, RZ, R0 ;  /* 0x000000ffff027224 */ /* 0x000fe400078e0000 */
[----:B------:R-:W-:-:S07]  /*0220*/  IMAD.MOV.U32 R3, RZ, RZ, R13 ;  /* 0x000000ffff037224 */ /* 0x000fce00078e000d */
.L_x_2:
[----:B------:R-:W0:Y:S01]  /*0230*/  LDCU.128 UR8, c[0x0][0x380] ;  /* 0x00007000ff0877ac */ /* 0x000e220008000c00 */
[C---:B------:R-:W-:Y:S01]  /*0240*/  IMAD.SHL.U32 R14, R7.reuse, 0x8, RZ ;  /* 0x00000008070e7824 */ /* 0x040fe200078e00ff */
[----:B------:R-:W-:Y:S01]  /*0250*/  SHF.L.U64.HI R0, R7, 0x3, R26 ;  /* 0x0000000307007819 */ /* 0x000fe2000001021a */
[----:B------:R-:W1:Y:S03]  /*0260*/  LDCU.64 UR4, c[0x0][0x3c0] ;  /* 0x00007800ff0477ac */ /* 0x000e660008000a00 */
[----:B0-----:R-:W-:-:S04]  /*0270*/  IADD3 R8, P0, PT, R14, UR10, RZ ;  /* 0x0000000a0e087c10 */ /* 0x001fc8000ff1e0ff */
[----:B------:R-:W-:Y:S01]  /*0280*/  IADD3.X R9, PT, PT, R0, UR11, RZ, P0, !PT ;  /* 0x0000000b00097c10 */ /* 0x000fe200087fe4ff */
[----:B------:R-:W0:Y:S05]  /*0290*/  LDCU.64 UR10, c[0x0][0x3b8] ;  /* 0x00007700ff0a77ac */ /* 0x000e2a0008000a00 */
[----:B------:R-:W1:Y:S01]  /*02a0*/  LDG.E.64 R8, desc[UR6][R8.64] ;  /* 0x0000000608087981 */ /* 0x000e62000c1e1b00 */
[----:B------:R-:W-:-:S04]  /*02b0*/  IADD3 R14, P1, PT, R14, UR8, RZ ;  /* 0x000000080e0e7c10 */ /* 0x000fc8000ff3e0ff */
[----:B------:R-:W-:Y:S01]  /*02c0*/  IADD3.X R15, PT, PT, R0, UR9, RZ, P1, !PT ;  /* 0x00000009000f7c10 */ /* 0x000fe20008ffe4ff */
[----:B-1----:R-:W-:-:S06]  /*02d0*/  DSETP.GT.AND P0, PT, R8, UR4, PT ;  /* 0x0000000408007e2a */ /* 0x002fcc000bf04000 */
[----:B0-----:R-:W-:-:S14]  /*02e0*/  DSETP.LT.OR P0, PT, R8, UR10, P0 ;  /* 0x0000000a08007e2a */ /* 0x001fdc0008701400 */
[----:B------:R-:W-:Y:S05]  /*02f0*/  @P0 EXIT ;  /* 0x000000000000094d */ /* 0x000fea0003800000 */
[----:B------:R-:W2:Y:S01]  /*0300*/  LDG.E.64 R14, desc[UR6][R14.64] ;  /* 0x000000060e0e7981 */ /* 0x000ea2000c1e1b00 */
[----:B------:R-:W2:Y:S01]  /*0310*/  LDCU.64 UR8, c[0x0][0x3b0] ;  /* 0x00007600ff0877ac */ /* 0x000ea20008000a00 */
[----:B------:R-:W0:Y:S01]  /*0320*/  LDC.64 R10, c[0x0][0x3a8] ;  /* 0x0000ea00ff0a7b82 */ /* 0x000e220000000a00 */
[----:B--2---:R-:W-:-:S06]  /*0330*/  DSETP.GT.AND P0, PT, R14, UR8, PT ;  /* 0x000000080e007e2a */ /* 0x004fcc000bf04000 */
[----:B0-----:R-:W-:-:S14]  /*0340*/  DSETP.LT.OR P0, PT, R14, R10, P0 ;  /* 0x0000000a0e00722a */ /* 0x001fdc0000701400 */
[----:B------:R-:W-:Y:S05]  /*0350*/  @P0 EXIT ;  /* 0x000000000000094d */ /* 0x000fea0003800000 */
[----:B------:R-:W0:Y:S02]  /*0360*/  LDCU.U8 UR4, c[0x0][0x3d0] ;  /* 0x00007a00ff0477ac */ /* 0x000e240008000000 */
[----:B0-----:R-:W-:-:S04]  /*0370*/  UPRMT UR4, UR4, 0x8880, URZ ;  /* 0x0000888004047896 */ /* 0x001fc800080000ff */
[----:B------:R-:W-:-:S09]  /*0380*/  UISETP.NE.AND UP0, UPT, UR4, URZ, UPT ;  /* 0x000000ff0400728c */ /* 0x000fd2000bf05270 */
[----:B------:R-:W-:Y:S05]  /*0390*/  BRA.U !UP0, `(.L_x_3) ;  /* 0x0000000108187547 */ /* 0x000fea000b800000 */
[----:B------:R-:W0:Y:S02]  /*03a0*/  LDCU.64 UR4, c[0x0][0x390] ;  /* 0x00007200ff0477ac */ /* 0x000e240008000a00 */
[----:B0-----:R-:W-:-:S04]  /*03b0*/  IADD3 R4, P0, PT, R7, UR4, RZ ;  /* 0x0000000407047c10 */ /* 0x001fc8000ff1e0ff */
[----:B------:R-:W-:-:S05]  /*03c0*/  IADD3.X R5, PT, PT, R26, UR5, RZ, P0, !PT ;  /* 0x000000051a057c10 */ /* 0x000fca00087fe4ff */
[----:B------:R-:W2:Y:S02]  /*03d0*/  LDG.E.U8 R4, desc[UR6][R4.64] ;  /* 0x0000000604047981 */ /* 0x000ea4000c1e1100 */
[----:B--2---:R-:W-:-:S13]  /*03e0*/  ISETP.NE.AND P0, PT, R4, RZ, PT ;  /* 0x000000ff0400720c */ /* 0x004fda0003f05270 */
[----:B------:R-:W-:Y:S05]  /*03f0*/  @!P0 EXIT ;  /* 0x000000000000894d */ /* 0x000fea0003800000 */
.L_x_3:
[----:B------:R-:W-:Y:S01]  /*0400*/  DADD R12, -R10, UR8 ;  /* 0x000000080a0c7e29 */ /* 0x000fe20008000100 */
[----:B------:R-:W-:Y:S01]  /*0410*/  IMAD.MOV.U32 R4, RZ, RZ, 0x1 ;  /* 0x00000001ff047424 */ /* 0x000fe200078e00ff */
[----:B------:R-:W0:Y:S01]  /*0420*/  LDCU UR4, c[0x0][0x3c8] ;  /* 0x00007900ff0477ac */ /* 0x000e220008000800 */
[----:B------:R-:W-:-:S03]  /*0430*/  DADD R10, R14, -R10 ;  /* 0x000000000e0a7229 */ /* 0x000fc6000000080a */
[----:B------:R-:W1:Y:S02]  /*0440*/  MUFU.RCP64H R5, R13 ;  /* 0x0000000d00057308 */ /* 0x000e640000001800 */
[----:B-1----:R-:W-:-:S08]  /*0450*/  DFMA R16, -R12, R4, 1 ;  /* 0x3ff000000c10742b */ /* 0x002fd00000000104 */
[----:B------:R-:W-:-:S08]  /*0460*/  DFMA R16, R16, R16, R16 ;  /* 0x000000101010722b */ /* 0x000fd00000000010 */
[----:B------:R-:W-:Y:S02]  /*0470*/  DFMA R4, R4, R16, R4 ;  /* 0x000000100404722b */ /* 0x000fe40000000004 */
[----:B0-----:R-:W0:Y:S06]  /*0480*/  I2F.F64 R16, UR4 ;  /* 0x0000000400107d12 */ /* 0x001e2c0008201c00 */
[----:B------:R-:W-:-:S08]  /*0490*/  DFMA R18, -R12, R4, 1 ;  /* 0x3ff000000c12742b */ /* 0x000fd00000000104 */
[----:B------:R-:W-:Y:S01]  /*04a0*/  DFMA R4, R4, R18, R4 ;  /* 0x000000120404722b */ /* 0x000fe20000000004 */
[----:B0-----:R-:W-:-:S07]  /*04b0*/  FSETP.GEU.AND P1, PT, |R17|, 6.5827683646048100446e-37, PT ;  /* 0x036000001100780b */ /* 0x001fce0003f2e200 */
[----:B------:R-:W-:-:S08]  /*04c0*/  DMUL R18, R16, R4 ;  /* 0x0000000410127228 */ /* 0x000fd00000000000 */
[----:B------:R-:W-:-:S08]  /*04d0*/  DFMA R20, -R12, R18, R16 ;  /* 0x000000120c14722b */ /* 0x000fd00000000110 */
[----:B------:R-:W-:-:S10]  /*04e0*/  DFMA R4, R4, R20, R18 ;  /* 0x000000140404722b */ /* 0x000fd40000000012 */
[----:B------:R-:W-:-:S05]  /*04f0*/  FFMA R0, RZ, R13, R5 ;  /* 0x0000000dff007223 */ /* 0x000fca0000000005 */
[----:B------:R-:W-:-:S13]  /*0500*/  FSETP.GT.AND P0, PT, |R0|, 1.469367938527859385e-39, PT ;  /* 0x001000000000780b */ /* 0x000fda0003f04200 */
[----:B------:R-:W-:Y:S05]  /*0510*/  @P0 BRA P1, `(.L_x_4) ;  /* 0x0000000000180947 */ /* 0x000fea0000800000 */
[----:B------:R-:W-:Y:S01]  /*0520*/  IMAD.MOV.U32 R4, RZ, RZ, R12 ;  /* 0x000000ffff047224 */ /* 0x000fe200078e000c */
[----:B------:R-:W-:Y:S01]  /*0530*/  MOV R6, 0x560 ;  /* 0x0000056000067802 */ /* 0x000fe20000000f00 */
[----:B------:R-:W-:-:S07]  /*0540*/  IMAD.MOV.U32 R15, RZ, RZ, R13 ;  /* 0x000000ffff0f7224 */ /* 0x000fce00078e000d */
[----:B------:R-:W-:Y:S05]  /*0550*/  CALL.REL.NOINC `($__internal_0_$__cuda_sm20_div_rn_f64_full) ;  /* 0x0000000000687944 */ /* 0x000fea0003c00000 */
[----:B------:R-:W-:Y:S02]  /*0560*/  IMAD.MOV.U32 R4, RZ, RZ, R0 ;  /* 0x000000ffff047224 */ /* 0x000fe400078e0000 */
[----:B------:R-:W-:-:S07]  /*0570*/  IMAD.MOV.U32 R5, RZ, RZ, R13 ;  /* 0x000000ffff057224 */ /* 0x000fce00078e000d */
.L_x_4:
[----:B------:R-:W0:Y:S01]  /*0580*/  LDCU.64 UR4, c[0x0][0x3b8] ;  /* 0x00007700ff0477ac */ /* 0x000e220008000a00 */
[----:B------:R-:W-:Y:S01]  /*0590*/  DMUL R10, R10, R4 ;  /* 0x000000040a0a7228 */ /* 0x000fe20000000000 */
[----:B------:R-:W1:Y:S09]  /*05a0*/  LDCU UR8, c[0x0][0x3c8] ;  /* 0x00007900ff0877ac */ /* 0x000e720008000800 */
[----:B------:R-:W-:Y:S01]  /*05b0*/  F2I.U32.F64.TRUNC R10, R10 ;  /* 0x0000000a000a7311 */ /* 0x000fe2000030d000 */
[----:B0-----:R-:W-:Y:S01]  /*05c0*/  DADD R8, R8, -UR4 ;  /* 0x8000000408087e29 */ /* 0x001fe20008000000 */
[----:B------:R-:W0:Y:S07]  /*05d0*/  LDCU.64 UR4, c[0x0][0x3d8] ;  /* 0x00007b00ff0477ac */ /* 0x000e2e0008000a00 */
[----:B------:R-:W-:-:S10]  /*05e0*/  DMUL R8, R8, R2 ;  /* 0x0000000208087228 */ /* 0x000fd40000000000 */
[----:B------:R-:W1:Y:S02]  /*05f0*/  F2I.U32.F64.TRUNC R9, R8 ;  /* 0x0000000800097311 */ /* 0x000e64000030d000 */
[----:B-1----:R-:W-:-:S05]  /*0600*/  IMAD R15, R9, UR8, R10 ;  /* 0x00000008090f7c24 */ /* 0x002fca000f8e020a */
[----:B0-----:R-:W-:-:S05]  /*0610*/  IADD3 R12, P0, PT, R15, UR4, RZ ;  /* 0x000000040f0c7c10 */ /* 0x001fca000ff1e0ff */
[----:B------:R-:W-:-:S05]  /*0620*/  IMAD.X R13, RZ, RZ, UR5, P0 ;  /* 0x00000005ff0d7e24 */ /* 0x000fca00080e06ff */
[----:B------:R-:W2:Y:S02]  /*0630*/  LDG.E.U8 R0, desc[UR6][R12.64] ;  /* 0x000000060c007981 */ /* 0x000ea4000c1e1100 */
[----:B--2---:R-:W-:-:S13]  /*0640*/  ISETP.NE.AND P0, PT, R0, RZ, PT ;  /* 0x000000ff0000720c */ /* 0x004fda0003f05270 */
[----:B------:R-:W-:Y:S05]  /*0650*/  @P0 EXIT ;  /* 0x000000000000094d */ /* 0x000fea0003800000 */
[----:B------:R-:W0:Y:S01]  /*0660*/  LDCU.64 UR4, c[0x0][0x398] ;  /* 0x00007300ff0477ac */ /* 0x000e220008000a00 */
[----:B------:R-:W-:Y:S01]  /*0670*/  IMAD.MOV.U32 R6, RZ, RZ, 0x1 ;  /* 0x00000001ff067424 */ /* 0x000fe200078e00ff */
[----:B------:R-:W1:Y:S04]  /*0680*/  LDC.64 R2, c[0x0][0x3e0] ;  /* 0x0000f800ff027b82 */ /* 0x000e680000000a00 */
[----:B------:R-:W-:Y:S01]  /*0690*/  STG.E.U8 desc[UR6][R12.64], R6 ;  /* 0x000000060c007986 */ /* 0x000fe2000c101106 */
[----:B0-----:R-:W-:-:S04]  /*06a0*/  LEA R4, P0, R7, UR4, 0x2 ;  /* 0x0000000407047c11 */ /* 0x001fc8000f8010ff */
[----:B------:R-:W-:-:S06]  /*06b0*/  LEA.HI.X R5, R7, UR5, R26, 0x2, P0 ;  /* 0x0000000507057c11 */ /* 0x000fcc00080f141a */
[----:B------:R-:W2:Y:S01]  /*06c0*/  LDG.E R5, desc[UR6][R4.64] ;  /* 0x0000000604057981 */ /* 0x000ea2000c1e1900 */
[----:B-1----:R-:W-:-:S05]  /*06d0*/  IMAD.WIDE.U32 R2, R15, 0x4, R2 ;  /* 0x000000040f027825 */ /* 0x002fca00078e0002 */
[----:B--2---:R-:W-:Y:S01]  /*06e0*/  STG.E desc[UR6][R2.64], R5 ;  /* 0x0000000502007986 */ /* 0x004fe2000c101906 */
[----:B------:R-:W-:Y:S05]  /*06f0*/  EXIT ;  /* 0x000000000000794d */ /* 0x000fea0003800000 */
        .weak           $__internal_0_$__cuda_sm20_div_rn_f64_full
        .type           $__internal_0_$__cuda_sm20_div_rn_f64_full,@function
        .size           $__internal_0_$__cuda_sm20_div_rn_f64_full,(.L_x_11 - $__internal_0_$__cuda_sm20_div_rn_f64_full)
$__internal_0_$__cuda_sm20_div_rn_f64_full:
[C---:B------:R-:W-:Y:S01]  /*0700*/  FSETP.GEU.AND P0, PT, |R15|.reuse, 1.469367938527859385e-39, PT ;  /* 0x001000000f00780b */ /* 0x040fe20003f0e200 */
[--C-:B------:R-:W-:Y:S01]  /*0710*/  IMAD.MOV.U32 R14, RZ, RZ, R4.reuse ;  /* 0x000000ffff0e7224 */ /* 0x100fe200078e0004 */
[----:B------:R-:W-:Y:S01]  /*0720*/  LOP3.LUT R12, R15, 0x800fffff, RZ, 0xc0, !PT ;  /* 0x800fffff0f0c7812 */ /* 0x000fe200078ec0ff */
[----:B------:R-:W-:Y:S02]  /*0730*/  IMAD.MOV.U32 R22, RZ, RZ, 0x1 ;  /* 0x00000001ff167424 */ /* 0x000fe400078e00ff */
[----:B------:R-:W-:Y:S01]  /*0740*/  IMAD.MOV.U32 R0, RZ, RZ, 0x1ca00000 ;  /* 0x1ca00000ff007424 */ /* 0x000fe200078e00ff */
[----:B------:R-:W-:Y:S01]  /*0750*/  LOP3.LUT R13, R12, 0x3ff00000, RZ, 0xfc, !PT ;  /* 0x3ff000000c0d7812 */ /* 0x000fe200078efcff */
[----:B------:R-:W-:Y:S02]  /*0760*/  IMAD.MOV.U32 R12, RZ, RZ, R4 ;  /* 0x000000ffff0c7224 */ /* 0x000fe400078e0004 */
[----:B------:R-:W-:-:S04]  /*0770*/  IMAD.MOV.U32 R18, RZ, RZ, R16 ;  /* 0x000000ffff127224 */ /* 0x000fc800078e0010 */
[----:B------:R-:W-:-:S06]  /*0780*/  @!P0 DMUL R12, R14, 8.98846567431157953865e+307 ;  /* 0x7fe000000e0c8828 */ /* 0x000fcc0000000000 */
[----:B------:R-:W0:Y:S02]  /*0790*/  MUFU.RCP64H R23, R13 ;  /* 0x0000000d00177308 */ /* 0x000e240000001800 */
[----:B0-----:R-:W-:-:S08]  /*07a0*/  DFMA R4, R22, -R12, 1 ;  /* 0x3ff000001604742b */ /* 0x001fd0000000080c */
[----:B------:R-:W-:-:S08]  /*07b0*/  DFMA R4, R4, R4, R4 ;  /* 0x000000040404722b */ /* 0x000fd00000000004 */
[----:B------:R-:W-:Y:S01]  /*07c0*/  DFMA R22, R22, R4, R22 ;  /* 0x000000041616722b */ /* 0x000fe20000000016 */
[----:B------:R-:W-:Y:S02]  /*07d0*/  LOP3.LUT R5, R15, 0x7ff00000, RZ, 0xc0, !PT ;  /* 0x7ff000000f057812 */ /* 0x000fe400078ec0ff */
[----:B------:R-:W-:-:S04]  /*07e0*/  LOP3.LUT R4, R17, 0x7ff00000, RZ, 0xc0, !PT ;  /* 0x7ff0000011047812 */ /* 0x000fc800078ec0ff */
[----:B------:R-:W-:Y:S01]  /*07f0*/  ISETP.GE.U32.AND P1, PT, R4, R5, PT ;  /* 0x000000050400720c */ /* 0x000fe20003f26070 */
[C---:B------:R-:W-:Y:S01]  /*0800*/  DFMA R20, R22.reuse, -R12, 1 ;  /* 0x3ff000001614742b */ /* 0x040fe2000000080c */
[----:B------:R-:W-:Y:S02]  /*0810*/  IMAD.MOV.U32 R27, RZ, RZ, R4 ;  /* 0x000000ffff1b7224 */ /* 0x000fe400078e0004 */
[----:B------:R-:W-:Y:S02]  /*0820*/  SEL R19, R0, 0x63400000, !P1 ;  /* 0x6340000000137807 */ /* 0x000fe40004800000 */
[----:B------:R-:W-:Y:S02]  /*0830*/  FSETP.GEU.AND P1, PT, |R17|, 1.469367938527859385e-39, PT ;  /* 0x001000001100780b */ /* 0x000fe40003f2e200 */
[----:B------:R-:W-:Y:S01]  /*0840*/  LOP3.LUT R19, R19, 0x800fffff, R17, 0xf8, !PT ;  /* 0x800fffff13137812 */ /* 0x000fe200078ef811 */
[----:B------:R-:W-:-:S10]  /*0850*/  DFMA R20, R22, R20, R22 ;  /* 0x000000141614722b */ /* 0x000fd40000000016 */
[----:B------:R-:W-:Y:S05]  /*0860*/  @P1 BRA `(.L_x_5) ;  /* 0x0000000000201947 */ /* 0x000fea0003800000 */
[----:B------:R-:W-:Y:S01]  /*0870*/  LOP3.LUT R23, R15, 0x7ff00000, RZ, 0xc0, !PT ;  /* 0x7ff000000f177812 */ /* 0x000fe200078ec0ff */
[----:B------:R-:W-:-:S03]  /*0880*/  IMAD.MOV.U32 R22, RZ, RZ, RZ ;  /* 0x000000ffff167224 */ /* 0x000fc600078e00ff */
[----:B------:R-:W-:-:S04]  /*0890*/  ISETP.GE.U32.AND P1, PT, R4, R23, PT ;  /* 0x000000170400720c */ /* 0x000fc80003f26070 */
[----:B------:R-:W-:-:S04]  /*08a0*/  SEL R23, R0, 0x63400000, !P1 ;  /* 0x6340000000177807 */ /* 0x000fc80004800000 */
[----:B------:R-:W-:-:S04]  /*08b0*/  LOP3.LUT R23, R23, 0x80000000, R17, 0xf8, !PT ;  /* 0x8000000017177812 */ /* 0x000fc800078ef811 */
[----:B------:R-:W-:-:S06]  /*08c0*/  LOP3.LUT R23, R23, 0x100000, RZ, 0xfc, !PT ;  /* 0x0010000017177812 */ /* 0x000fcc00078efcff */
[----:B------:R-:W-:-:S10]  /*08d0*/  DFMA R18, R18, 2, -R22 ;  /* 0x400000001212782b */ /* 0x000fd40000000816 */
[----:B------:R-:W-:-:S07]  /*08e0*/  LOP3.LUT R27, R19, 0x7ff00000, RZ, 0xc0, !PT ;  /* 0x7ff00000131b7812 */ /* 0x000fce00078ec0ff */
.L_x_5:
[----:B------:R-:W-:-:S08]  /*08f0*/  DMUL R22, R20, R18 ;  /* 0x0000001214167228 */ /* 0x000fd00000000000 */
[----:B------:R-:W-:-:S08]  /*0900*/  DFMA R24, R22, -R12, R18 ;  /* 0x8000000c1618722b */ /* 0x000fd00000000012 */
[----:B------:R-:W-:Y:S01]  /*0910*/  DFMA R24, R20, R24, R22 ;  /* 0x000000181418722b */ /* 0x000fe20000000016 */
[----:B------:R-:W-:Y:S01]  /*0920*/  IMAD.MOV.U32 R20, RZ, RZ, R5 ;  /* 0x000000ffff147224 */ /* 0x000fe200078e0005 */
[----:B------:R-:W-:Y:S01]  /*0930*/  @!P0 LOP3.LUT R20, R13, 0x7ff00000, RZ, 0xc0, !PT ;  /* 0x7ff000000d148812 */ /* 0x000fe200078ec0ff */
[----:B------:R-:W-:-:S04]  /*0940*/  VIADD R5, R27, 0xffffffff ;  /* 0xffffffff1b057836 */ /* 0x000fc80000000000 */
[----:B------:R-:W-:Y:S01]  /*0950*/  VIADD R21, R20, 0xffffffff ;  /* 0xffffffff14157836 */ /* 0x000fe20000000000 */
[----:B------:R-:W-:-:S04]  /*0960*/  ISETP.GT.U32.AND P0, PT, R5, 0x7feffffe, PT ;  /* 0x7feffffe0500780c */ /* 0x000fc80003f04070 */
[----:B------:R-:W-:-:S13]  /*0970*/  ISETP.GT.U32.OR P0, PT, R21, 0x7feffffe, P0 ;  /* 0x7feffffe1500780c */ /* 0x000fda0000704470 */
[----:B------:R-:W-:Y:S05]  /*0980*/  @P0 BRA `(.L_x_6) ;  /* 0x00000000006c0947 */ /* 0x000fea0003800000 */
[----:B------:R-:W-:Y:S01]  /*0990*/  LOP3.LUT R17, R15, 0x7ff00000, RZ, 0xc0, !PT ;  /* 0x7ff000000f117812 */ /* 0x000fe200078ec0ff */
[----:B------:R-:W-:-:S03]  /*09a0*/  IMAD.MOV.U32 R16, RZ, RZ, RZ ;  /* 0x000000ffff107224 */ /* 0x000fc600078e00ff */
[CC--:B------:R-:W-:Y:S02]  /*09b0*/  VIADDMNMX R5, R4.reuse, -R17.reuse, 0xb9600000, !PT ;  /* 0xb960000004057446 */ /* 0x0c0fe40007800911 */
[----:B------:R-:W-:Y:S02]  /*09c0*/  ISETP.GE.U32.AND P0, PT, R4, R17, PT ;  /* 0x000000110400720c */ /* 0x000fe40003f06070 */
[----:B------:R-:W-:Y:S02]  /*09d0*/  VIMNMX R5, PT, PT, R5, 0x46a00000, PT ;  /* 0x46a0000005057848 */ /* 0x000fe40003fe0100 */
[----:B------:R-:W-:-:S05]  /*09e0*/  SEL R0, R0, 0x63400000, !P0 ;  /* 0x6340000000007807 */ /* 0x000fca0004000000 */
[----:B------:R-:W-:-:S04]  /*09f0*/  IMAD.IADD R0, R5, 0x1, -R0 ;  /* 0x0000000105007824 */ /* 0x000fc800078e0a00 */
[----:B------:R-:W-:-:S06]  /*0a00*/  VIADD R17, R0, 0x7fe00000 ;  /* 0x7fe0000000117836 */ /* 0x000fcc0000000000 */
[----:B------:R-:W-:-:S10]  /*0a10*/  DMUL R4, R24, R16 ;  /* 0x0000001018047228 */ /* 0x000fd40000000000 */
[----:B------:R-:W-:-:S13]  /*0a20*/  FSETP.GTU.AND P0, PT, |R5|, 1.469367938527859385e-39, PT ;  /* 0x001000000500780b */ /* 0x000fda0003f0c200 */
[----:B------:R-:W-:Y:S05]  /*0a30*/  @P0 BRA `(.L_x_7) ;  /* 0x0000000000940947 */ /* 0x000fea0003800000 */
[----:B------:R-:W-:Y:S01]  /*0a40*/  DFMA R12, R24, -R12, R18 ;  /* 0x8000000c180c722b */ /* 0x000fe20000000012 */
[----:B------:R-:W-:-:S09]  /*0a50*/  IMAD.MOV.U32 R16, RZ, RZ, RZ ;  /* 0x000000ffff107224 */ /* 0x000fd200078e00ff */
[C---:B------:R-:W-:Y:S02]  /*0a60*/  FSETP.NEU.AND P0, PT, R13.reuse, RZ, PT ;  /* 0x000000ff0d00720b */ /* 0x040fe40003f0d000 */
[----:B------:R-:W-:-:S04]  /*0a70*/  LOP3.LUT R15, R13, 0x80000000, R15, 0x48, !PT ;  /* 0x800000000d0f7812 */ /* 0x000fc800078e480f */
[----:B------:R-:W-:-:S07]  /*0a80*/  LOP3.LUT R17, R15, R17, RZ, 0xfc, !PT ;  /* 0x000000110f117212 */ /* 0x000fce00078efcff */
[----:B------:R-:W-:Y:S05]  /*0a90*/  @!P0 BRA `(.L_x_7) ;  /* 0x00000000007c8947 */ /* 0x000fea0003800000 */
[----:B------:R-:W-:Y:S01]  /*0aa0*/  IMAD.MOV R13, RZ, RZ, -R0 ;  /* 0x000000ffff0d7224 */ /* 0x000fe200078e0a00 */
[----:B------:R-:W-:Y:S01]  /*0ab0*/  DMUL.RP R16, R24, R16 ;  /* 0x0000001018107228 */ /* 0x000fe20000008000 */
[----:B------:R-:W-:-:S06]  /*0ac0*/  IMAD.MOV.U32 R12, RZ, RZ, RZ ;  /* 0x000000ffff0c7224 */ /* 0x000fcc00078e00ff */
[----:B------:R-:W-:-:S03]  /*0ad0*/  DFMA R12, R4, -R12, R24 ;  /* 0x8000000c040c722b */ /* 0x000fc60000000018 */
[----:B------:R-:W-:-:S03]  /*0ae0*/  LOP3.LUT R15, R17, R15, RZ, 0x3c, !PT ;  /* 0x0000000f110f7212 */ /* 0x000fc600078e3cff */
[----:B------:R-:W-:-:S04]  /*0af0*/  IADD3 R12, PT, PT, -R0, -0x43300000, RZ ;  /* 0xbcd00000000c7810 */ /* 0x000fc80007ffe1ff */
[----:B------:R-:W-:-:S04]  /*0b00*/  FSETP.NEU.AND P0, PT, |R13|, R12, PT ;  /* 0x0000000c0d00720b */ /* 0x000fc80003f0d200 */
[----:B------:R-:W-:Y:S02]  /*0b10*/  FSEL R4, R16, R4, !P0 ;  /* 0x0000000410047208 */ /* 0x000fe40004000000 */
[----:B------:R-:W-:Y:S01]  /*0b20*/  FSEL R5, R15, R5, !P0 ;  /* 0x000000050f057208 */ /* 0x000fe20004000000 */
[----:B------:R-:W-:Y:S06]  /*0b30*/  BRA `(.L_x_7) ;  /* 0x0000000000547947 */ /* 0x000fec0003800000 */
.L_x_6:
[----:B------:R-:W-:-:S14]  /*0b40*/  DSETP.NAN.AND P0, PT, R16, R16, PT ;  /* 0x000000101000722a */ /* 0x000fdc0003f08000 */
[----:B------:R-:W-:Y:S05]  /*0b50*/  @P0 BRA `(.L_x_8) ;  /* 0x0000000000440947 */ /* 0x000fea0003800000 */
[----:B------:R-:W-:-:S14]  /*0b60*/  DSETP.NAN.AND P0, PT, R14, R14, PT ;  /* 0x0000000e0e00722a */ /* 0x000fdc0003f08000 */
[----:B------:R-:W-:Y:S05]  /*0b70*/  @P0 BRA `(.L_x_9) ;  /* 0x0000000000300947 */ /* 0x000fea0003800000 */
[----:B------:R-:W-:Y:S01]  /*0b80*/  ISETP.NE.AND P0, PT, R27, R20, PT ;  /* 0x000000141b00720c */ /* 0x000fe20003f05270 */
[----:B------:R-:W-:Y:S02]  /*0b90*/  IMAD.MOV.U32 R4, RZ, RZ, 0x0 ;  /* 0x00000000ff047424 */ /* 0x000fe400078e00ff */
[----:B------:R-:W-:-:S10]  /*0ba0*/  IMAD.MOV.U32 R5, RZ, RZ, -0x80000 ;  /* 0xfff80000ff057424 */ /* 0x000fd400078e00ff */
[----:B------:R-:W-:Y:S05]  /*0bb0*/  @!P0 BRA `(.L_x_7) ;  /* 0x0000000000348947 */ /* 0x000fea0003800000 */
[----:B------:R-:W-:Y:S02]  /*0bc0*/  ISETP.NE.AND P0, PT, R27, 0x7ff00000, PT ;  /* 0x7ff000001b00780c */ /* 0x000fe40003f05270 */
[----:B------:R-:W-:Y:S02]  /*0bd0*/  LOP3.LUT R5, R17, 0x80000000, R15, 0x48, !PT ;  /* 0x8000000011057812 */ /* 0x000fe400078e480f */
[----:B------:R-:W-:-:S13]  /*0be0*/  ISETP.EQ.OR P0, PT, R20, RZ, !P0 ;  /* 0x000000ff1400720c */ /* 0x000fda0004702670 */
[----:B------:R-:W-:Y:S01]  /*0bf0*/  @P0 LOP3.LUT R0, R5, 0x7ff00000, RZ, 0xfc, !PT ;  /* 0x7ff0000005000812 */ /* 0x000fe200078efcff */
[----:B------:R-:W-:Y:S02]  /*0c00*/  @!P0 IMAD.MOV.U32 R4, RZ, RZ, RZ ;  /* 0x000000ffff048224 */ /* 0x000fe400078e00ff */
[----:B------:R-:W-:Y:S02]  /*0c10*/  @P0 IMAD.MOV.U32 R4, RZ, RZ, RZ ;  /* 0x000000ffff040224 */ /* 0x000fe400078e00ff */
[----:B------:R-:W-:Y:S01]  /*0c20*/  @P0 IMAD.MOV.U32 R5, RZ, RZ, R0 ;  /* 0x000000ffff050224 */ /* 0x000fe200078e0000 */
[----:B------:R-:W-:Y:S06]  /*0c30*/  BRA `(.L_x_7) ;  /* 0x0000000000147947 */ /* 0x000fec0003800000 */
.L_x_9:
[----:B------:R-:W-:Y:S01]  /*0c40*/  LOP3.LUT R5, R15, 0x80000, RZ, 0xfc, !PT ;  /* 0x000800000f057812 */ /* 0x000fe200078efcff */
[----:B------:R-:W-:Y:S01]  /*0c50*/  IMAD.MOV.U32 R4, RZ, RZ, R14 ;  /* 0x000000ffff047224 */ /* 0x000fe200078e000e */
[----:B------:R-:W-:Y:S06]  /*0c60*/  BRA `(.L_x_7) ;  /* 0x0000000000087947 */ /* 0x000fec0003800000 */
.L_x_8:
[----:B------:R-:W-:Y:S01]  /*0c70*/  LOP3.LUT R5, R17, 0x80000, RZ, 0xfc, !PT ;  /* 0x0008000011057812 */ /* 0x000fe200078efcff */
[----:B------:R-:W-:-:S07]  /*0c80*/  IMAD.MOV.U32 R4, RZ, RZ, R16 ;  /* 0x000000ffff047224 */ /* 0x000fce00078e0010 */
.L_x_7:
[----:B------:R-:W-:Y:S02]  /*0c90*/  IMAD.MOV.U32 R0, RZ, RZ, R4 ;  /* 0x000000ffff007224 */ /* 0x000fe400078e0004 */
[----:B------:R-:W-:Y:S02]  /*0ca0*/  IMAD.MOV.U32 R13, RZ, RZ, R5 ;  /* 0x000000ffff0d7224 */ /* 0x000fe400078e0005 */
[----:B------:R-:W-:Y:S02]  /*0cb0*/  IMAD.MOV.U32 R4, RZ, RZ, R6 ;  /* 0x000000ffff047224 */ /* 0x000fe400078e0006 */
[----:B------:R-:W-:-:S04]  /*0cc0*/  IMAD.MOV.U32 R5, RZ, RZ, 0x0 ;  /* 0x00000000ff057424 */ /* 0x000fc800078e00ff */
[----:B------:R-:W-:Y:S05]  /*0cd0*/  RET.REL.NODEC R4 `(_Z18renderPointsKernelPKdS0_PKbPKjmddddiibPbPj) ;  /* 0xfffffff004c87950 */ /* 0x000fea0003c3ffff */
.L_x_10:
        /* <DEDUP_REMOVED lines=10> */
.L_x_11:


//--------------------- .nv.shared.reserved.0     --------------------------
	.section	.nv.shared.reserved.0,"aw",@nobits
	.weak		__nv_reservedSMEM_offset_0_alias
	.size		__nv_reservedSMEM_offset_0_alias, 0, 64
	.other		__nv_reservedSMEM_offset_0_alias,@"STO_CUDA_RESERVED_SHARED STV_DEFAULT"
__nv_reservedSMEM_offset_0_alias:
	.zero		0
	.zero		64


//--------------------- .nv.constant0._Z10blitKernelPjPKjjjjjjjj --------------------------
	.section	.nv.constant0._Z10blitKernelPjPKjjjjjjjj,"a",@progbits
	.sectionflags	@""
	.align	4
.nv.constant0._Z10blitKernelPjPKjjjjjjjj:
	.zero		940


//--------------------- .nv.constant0._Z14rotateCCKernelPKjPjii --------------------------
	.section	.nv.constant0._Z14rotateCCKernelPKjPjii,"a",@progbits
	.sectionflags	@""
	.align	4
.nv.constant0._Z14rotateCCKernelPKjPjii:
	.zero		920


//--------------------- .nv.constant0._Z18renderPointsKernelPKdS0_PKbPKjmddddiibPbPj --------------------------
	.section	.nv.constant0._Z18renderPointsKernelPKdS0_PKbPKjmddddiibPbPj,"a",@progbits
	.sectionflags	@""
	.align	4
.nv.constant0._Z18renderPointsKernelPKdS0_PKbPKjmddddiibPbPj:
	.zero		1000


//--------------------- SYMBOLS --------------------------

	.type		.nv.reservedSmem.offset0,@object
	.size		.nv.reservedSmem.offset0,0x4
